	.target	sm_100a

	.elftype	@"ET_EXEC"


//--------------------- .note.nv.tkinfo           --------------------------
	.section	.note.nv.tkinfo,"",@"SHT_NOTE"
	.sectionflags	@"SHF_NOTE_NV_TKINFO"
	.tkinfo
        /*0018*/ 	.word	0x00000081
        /*0030*/ 	.string	""
        /*0030*/ 	.string	"ptxas-blackwell"
        /*0030*/ 	.string	"Cuda compilation tools, release 12.9, V12.9.86"
        /*0030*/ 	.string	"Build cuda_12.9.r12.9/compiler.36037853_0"
        /*0030*/ 	.string	"-v  -suppress-debug-info  -lineinfo  -arch sm_100a "



//--------------------- .note.nv.cuver            --------------------------
	.section	.note.nv.cuver,"",@"SHT_NOTE"
	.sectionflags	@"SHF_NOTE_NV_CUVER"
        /*0018*/ 	.short	0x0001
        /*001a*/ 	.short	0x0064
        /*001c*/ 	.short	0x0001
        /*001e*/ 	.short	0x0000
        /*0020*/ 	.short	0x0001
        /*0022*/ 	.short	0x0000


//--------------------- .nv.info                  --------------------------
	.section	.nv.info,"",@"SHT_CUDA_INFO"
	.align	4


	//----- nvinfo : EIATTR_REGCOUNT
	.align		4
        /*0000*/ 	.byte	0x04, 0x2f
        /*0002*/ 	.short	(.L_4 - .L_3)
	.align		4
.L_3:
        /*0004*/ 	.word	index@(gluon_tcgen05)
        /*0008*/ 	.word	0x00000087


	//----- nvinfo : EIATTR_FRAME_SIZE
	.align		4
.L_4:
        /*000c*/ 	.byte	0x04, 0x11
        /*000e*/ 	.short	(.L_6 - .L_5)
	.align		4
.L_5:
        /*0010*/ 	.word	index@($__internal_2_$__cuda_sm10x_tcgen05_guardrail_trap_unallocated_columns_being_dealloced)
        /*0014*/ 	.word	0x00000000


	//----- nvinfo : EIATTR_FRAME_SIZE
	.align		4
.L_6:
        /*0018*/ 	.byte	0x04, 0x11
        /*001a*/ 	.short	(.L_8 - .L_7)
	.align		4
.L_7:
        /*001c*/ 	.word	index@($__internal_1_$__cuda_sm10x_tcgen05_guardrail_trap_phase_invalid_during_alloc)
        /*0020*/ 	.word	0x00000000


	//----- nvinfo : EIATTR_FRAME_SIZE
	.align		4
.L_8:
        /*0024*/ 	.byte	0x04, 0x11
        /*0026*/ 	.short	(.L_10 - .L_9)
	.align		4
.L_9:
        /*0028*/ 	.word	index@($__internal_0_$__cuda_sm10x_tcgen05_guardrail_trap_col_being_dealloced_not_returned_by_alloc)
        /*002c*/ 	.word	0x00000000


	//----- nvinfo : EIATTR_FRAME_SIZE
	.align		4
.L_10:
        /*0030*/ 	.byte	0x04, 0x11
        /*0032*/ 	.short	(.L_12 - .L_11)
	.align		4
.L_11:
        /*0034*/ 	.word	index@(gluon_tcgen05)
        /*0038*/ 	.word	0x00000000


	//----- nvinfo : EIATTR_MIN_STACK_SIZE
	.align		4
.L_12:
        /*003c*/ 	.byte	0x04, 0x12
        /*003e*/ 	.short	(.L_14 - .L_13)
	.align		4
.L_13:
        /*0040*/ 	.word	index@(gluon_tcgen05)
        /*0044*/ 	.word	0x00000000
.L_14:


//--------------------- .nv.info.gluon_tcgen05    --------------------------
	.section	.nv.info.gluon_tcgen05,"",@"SHT_CUDA_INFO"
	.sectionflags	@""
	.align	4


	//----- nvinfo : EIATTR_CUDA_API_VERSION
	.align		4
        /*0000*/ 	.byte	0x04, 0x37
        /*0002*/ 	.short	(.L_16 - .L_15)
.L_15:
        /*0004*/ 	.word	0x00000081


	//----- nvinfo : EIATTR_KPARAM_INFO
	.align		4
.L_16:
        /*0008*/ 	.byte	0x04, 0x17
        /*000a*/ 	.short	(.L_18 - .L_17)
.L_17:
        /*000c*/ 	.word	0x00000000
        /*0010*/ 	.short	0x000a
        /*0012*/ 	.short	0x0048
        /*0014*/ 	.byte	0x00, 0xf4, 0x21, 0x00


	//----- nvinfo : EIATTR_KPARAM_INFO
	.align		4
.L_18:
        /*0018*/ 	.byte	0x04, 0x17
        /*001a*/ 	.short	(.L_20 - .L_19)
.L_19:
        /*001c*/ 	.word	0x00000000
        /*0020*/ 	.short	0x0009
        /*0022*/ 	.short	0x0040
        /*0024*/ 	.byte	0x00, 0xf4, 0x21, 0x00


	//----- nvinfo : EIATTR_KPARAM_INFO
	.align		4
.L_20:
        /*0028*/ 	.byte	0x04, 0x17
        /*002a*/ 	.short	(.L_22 - .L_21)
.L_21:
        /*002c*/ 	.word	0x00000000
        /*0030*/ 	.short	0x0008
        /*0032*/ 	.short	0x0038
        /*0034*/ 	.byte	0x00, 0xf0, 0x21, 0x00


	//----- nvinfo : EIATTR_KPARAM_INFO
	.align		4
.L_22:
        /*0038*/ 	.byte	0x04, 0x17
        /*003a*/ 	.short	(.L_24 - .L_23)
.L_23:
        /*003c*/ 	.word	0x00000000
        /*0040*/ 	.short	0x0007
        /*0042*/ 	.short	0x0030
        /*0044*/ 	.byte	0x00, 0xf0, 0x21, 0x00


	//----- nvinfo : EIATTR_KPARAM_INFO
	.align		4
.L_24:
        /*0048*/ 	.byte	0x04, 0x17
        /*004a*/ 	.short	(.L_26 - .L_25)
.L_25:
        /*004c*/ 	.word	0x00000000
        /*0050*/ 	.short	0x0006
        /*0052*/ 	.short	0x0028
        /*0054*/ 	.byte	0x00, 0xf0, 0x21, 0x00


	//----- nvinfo : EIATTR_KPARAM_INFO
	.align		4
.L_26:
        /*0058*/ 	.byte	0x04, 0x17
        /*005a*/ 	.short	(.L_28 - .L_27)
.L_27:
        /*005c*/ 	.word	0x00000000
        /*0060*/ 	.short	0x0005
        /*0062*/ 	.short	0x0020
        /*0064*/ 	.byte	0x00, 0xf0, 0x11, 0x00


	//----- nvinfo : EIATTR_KPARAM_INFO
	.align		4
.L_28:
        /*0068*/ 	.byte	0x04, 0x17
        /*006a*/ 	.short	(.L_30 - .L_29)
.L_29:
        /*006c*/ 	.word	0x00000000
        /*0070*/ 	.short	0x0004
        /*0072*/ 	.short	0x001c
        /*0074*/ 	.byte	0x00, 0xf0, 0x11, 0x00


	//----- nvinfo : EIATTR_KPARAM_INFO
	.align		4
.L_30:
        /*0078*/ 	.byte	0x04, 0x17
        /*007a*/ 	.short	(.L_32 - .L_31)
.L_31:
        /*007c*/ 	.word	0x00000000
        /*0080*/ 	.short	0x0003
        /*0082*/ 	.short	0x0018
        /*0084*/ 	.byte	0x00, 0xf0, 0x11, 0x00


	//----- nvinfo : EIATTR_KPARAM_INFO
	.align		4
.L_32:
        /*0088*/ 	.byte	0x04, 0x17
        /*008a*/ 	.short	(.L_34 - .L_33)
.L_33:
        /*008c*/ 	.word	0x00000000
        /*0090*/ 	.short	0x0002
        /*0092*/ 	.short	0x0010
        /*0094*/ 	.byte	0x00, 0xf4, 0x21, 0x00


	//----- nvinfo : EIATTR_KPARAM_INFO
	.align		4
.L_34:
        /*0098*/ 	.byte	0x04, 0x17
        /*009a*/ 	.short	(.L_36 - .L_35)
.L_35:
        /*009c*/ 	.word	0x00000000
        /*00a0*/ 	.short	0x0001
        /*00a2*/ 	.short	0x0008
        /*00a4*/ 	.byte	0x00, 0xf4, 0x21, 0x00


	//----- nvinfo : EIATTR_KPARAM_INFO
	.align		4
.L_36:
        /*00a8*/ 	.byte	0x04, 0x17
        /*00aa*/ 	.short	(.L_38 - .L_37)
.L_37:
        /*00ac*/ 	.word	0x00000000
        /*00b0*/ 	.short	0x0000
        /*00b2*/ 	.short	0x0000
        /*00b4*/ 	.byte	0x00, 0xf4, 0x21, 0x00


	//----- nvinfo : EIATTR_AT_ENTRY_FRAGMENTS
	.align		4
.L_38:
        /*00b8*/ 	.byte	0x04, 0x4f
        /*00ba*/ 	.short	(.L_40 - .L_39)


	//   ....[0]....
.L_39:
        /*00bc*/ 	.word	0x00000004


	//----- nvinfo : EIATTR_RESERVED_SMEM_USED
	.align		4
.L_40:
        /*00c0*/ 	.byte	0x01, 0x41
	.zero		2


	//----- nvinfo : EIATTR_SPARSE_MMA_MASK
	.align		4
        /*00c4*/ 	.byte	0x03, 0x50
        /*00c6*/ 	.short	0x0000


	//----- nvinfo : EIATTR_TCGEN05_1CTA_USED
	.align		4
        /*00c8*/ 	.byte	0x01, 0x51
	.zero		2


	//----- nvinfo : EIATTR_MAXREG_COUNT
	.align		4
        /*00cc*/ 	.byte	0x03, 0x1b
        /*00ce*/ 	.short	0x00ff


	//----- nvinfo : EIATTR_NUM_BARRIERS
	.align		4
        /*00d0*/ 	.byte	0x02, 0x4c
        /*00d2*/ 	.byte	0x01
	.zero		1


	//----- nvinfo : EIATTR_INT_WARP_WIDE_INSTR_OFFSETS
	.align		4
        /*00d4*/ 	.byte	0x04, 0x31
        /*00d6*/ 	.short	(.L_42 - .L_41)


	//   ....[0]....
.L_41:
        /*00d8*/ 	.word	0x00001720


	//   ....[1]....
        /*00dc*/ 	.word	0x00001740


	//   ....[2]....
        /*00e0*/ 	.word	0x000017c0


	//   ....[3]....
        /*00e4*/ 	.word	0x00001ab0


	//   ....[4]....
        /*00e8*/ 	.word	0x00001ac0


	//   ....[5]....
        /*00ec*/ 	.word	0x00001ad0


	//   ....[6]....
        /*00f0*/ 	.word	0x00001ae0


	//   ....[7]....
        /*00f4*/ 	.word	0x00001e20


	//   ....[8]....
        /*00f8*/ 	.word	0x00001e30


	//   ....[9]....
        /*00fc*/ 	.word	0x00001fc0


	//   ....[10]....
        /*0100*/ 	.word	0x00002020


	//   ....[11]....
        /*0104*/ 	.word	0x00002030


	//   ....[12]....
        /*0108*/ 	.word	0x00002060


	//   ....[13]....
        /*010c*/ 	.word	0x00002360


	//   ....[14]....
        /*0110*/ 	.word	0x00002370


	//   ....[15]....
        /*0114*/ 	.word	0x00002680


	//   ....[16]....
        /*0118*/ 	.word	0x00002690


	//   ....[17]....
        /*011c*/ 	.word	0x00002e00


	//   ....[18]....
        /*0120*/ 	.word	0x00002e50


	//----- nvinfo : EIATTR_COOP_GROUP_MASK_REGIDS
	.align		4
.L_42:
        /*0124*/ 	.byte	0x04, 0x29
        /*0126*/ 	.short	(.L_44 - .L_43)


	//   ....[0]....
.L_43:
        /*0128*/ 	.word	0xffffffff


	//   ....[1]....
        /*012c*/ 	.word	0xffffffff


	//   ....[2]....
        /*0130*/ 	.word	0xffffffff


	//   ....[3]....
        /*0134*/ 	.word	0xffffffff


	//   ....[4]....
        /*0138*/ 	.word	0xffffffff


	//   ....[5]....
        /*013c*/ 	.word	0xffffffff


	//   ....[6]....
        /*0140*/ 	.word	0xffffffff


	//   ....[7]....
        /*0144*/ 	.word	0xffffffff


	//   ....[8]....
        /*0148*/ 	.word	0xffffffff


	//   ....[9]....
        /*014c*/ 	.word	0xffffffff


	//----- nvinfo : EIATTR_COOP_GROUP_INSTR_OFFSETS
	.align		4
.L_44:
        /*0150*/ 	.byte	0x04, 0x28
        /*0152*/ 	.short	(.L_46 - .L_45)


	//   ....[0]....
.L_45:
        /*0154*/ 	.word	0x00000050


	//   ....[1]....
        /*0158*/ 	.word	0x00000310


	//   ....[2]....
        /*015c*/ 	.word	0x00000500


	//   ....[3]....
        /*0160*/ 	.word	0x000009c0


	//   ....[4]....
        /*0164*/ 	.word	0x00000b00


	//   ....[5]....
        /*0168*/ 	.word	0x00000fb0


	//   ....[6]....
        /*016c*/ 	.word	0x000010f0


	//   ....[7]....
        /*0170*/ 	.word	0x000015e0


	//   ....[8]....
        /*0174*/ 	.word	0x00002c90


	//   ....[9]....
        /*0178*/ 	.word	0x00002f00


	//----- nvinfo : EIATTR_VRC_CTA_INIT_COUNT
	.align		4
.L_46:
        /*017c*/ 	.byte	0x02, 0x4a
        /*017e*/ 	.byte	0x80
	.zero		1


	//----- nvinfo : EIATTR_MBARRIER_INSTR_OFFSETS
	.align		4
        /*0180*/ 	.byte	0x04, 0x39
        /*0182*/ 	.short	(.L_48 - .L_47)


	//   ....[0]....
.L_47:
        /*0184*/ 	.word	0x000017e0
        /*0188*/ 	.word	0x000000ff
        /*018c*/ 	.word	0x00018000
        /*0190*/ 	.short	0x0100
        /*0192*/ 	.byte	0x08
	.zero		1


	//   ....[1]....
        /*0194*/ 	.word	0x000017f0
        /*0198*/ 	.word	0x000000ff
        /*019c*/ 	.word	0x00018020
        /*01a0*/ 	.short	0x0100
        /*01a2*/ 	.byte	0x08
	.zero		1


	//   ....[2]....
        /*01a4*/ 	.word	0x000018a0
        /*01a8*/ 	.word	0x000000ff
        /*01ac*/ 	.word	0x00018008
        /*01b0*/ 	.short	0x0100
        /*01b2*/ 	.byte	0x08
	.zero		1


	//   ....[3]....
        /*01b4*/ 	.word	0x000018b0
        /*01b8*/ 	.word	0x000000ff
        /*01bc*/ 	.word	0x00018028
        /*01c0*/ 	.short	0x0100
        /*01c2*/ 	.byte	0x08
	.zero		1


	//   ....[4]....
        /*01c4*/ 	.word	0x000019c0
        /*01c8*/ 	.word	0x000000ff
        /*01cc*/ 	.word	0x00018010
        /*01d0*/ 	.short	0x0100
        /*01d2*/ 	.byte	0x08
	.zero		1


	//   ....[5]....
        /*01d4*/ 	.word	0x000019d0
        /*01d8*/ 	.word	0x000000ff
        /*01dc*/ 	.word	0x00018030
        /*01e0*/ 	.short	0x0100
        /*01e2*/ 	.byte	0x08
	.zero		1


	//   ....[6]....
        /*01e4*/ 	.word	0x00001bd0
        /*01e8*/ 	.word	0x000000ff
        /*01ec*/ 	.word	0x00018000
        /*01f0*/ 	.short	0x010a
        /*01f2*/ 	.byte	0x08
	.zero		1


	//   ....[7]....
        /*01f4*/ 	.word	0x00001e80
        /*01f8*/ 	.word	0x000000ff
        /*01fc*/ 	.word	0x00018020
        /*0200*/ 	.short	0x010a
        /*0202*/ 	.byte	0x08
	.zero		1


	//   ....[8]....
        /*0204*/ 	.word	0x000020d0
        /*0208*/ 	.word	0x000000ff
        /*020c*/ 	.word	0x00018000
        /*0210*/ 	.short	0x010a
        /*0212*/ 	.byte	0x1d
	.zero		1


	//   ....[9]....
        /*0214*/ 	.word	0x000023b0
        /*0218*/ 	.word	0x000000ff
        /*021c*/ 	.word	0x00018020
        /*0220*/ 	.short	0x010a
        /*0222*/ 	.byte	0x1d
	.zero		1


	//   ....[10]....
        /*0224*/ 	.word	0x00002480
        /*0228*/ 	.word	0x000000ff
        /*022c*/ 	.word	0x00018000
        /*0230*/ 	.short	0x0108
        /*0232*/ 	.byte	0x08
	.zero		1


	//   ....[11]....
        /*0234*/ 	.word	0x00002490
        /*0238*/ 	.word	0x000000ff
        /*023c*/ 	.word	0x00018020
        /*0240*/ 	.short	0x0108
        /*0242*/ 	.byte	0x08
	.zero		1


	//   ....[12]....
        /*0244*/ 	.word	0x000024e0
        /*0248*/ 	.word	0x000000ff
        /*024c*/ 	.word	0x00018008
        /*0250*/ 	.short	0x0108
        /*0252*/ 	.byte	0x08
	.zero		1


	//   ....[13]....
        /*0254*/ 	.word	0x000024f0
        /*0258*/ 	.word	0x000000ff
        /*025c*/ 	.word	0x00018028
        /*0260*/ 	.short	0x0108
        /*0262*/ 	.byte	0x08
	.zero		1


	//   ....[14]....
        /*0264*/ 	.word	0x00002540
        /*0268*/ 	.word	0x000000ff
        /*026c*/ 	.word	0x00018010
        /*0270*/ 	.short	0x0108
        /*0272*/ 	.byte	0x08
	.zero		1


	//   ....[15]....
        /*0274*/ 	.word	0x00002550
        /*0278*/ 	.word	0x000000ff
        /*027c*/ 	.word	0x00018030
        /*0280*/ 	.short	0x0108
        /*0282*/ 	.byte	0x08
	.zero		1


	//   ....[16]....
        /*0284*/ 	.word	0x00002f20
        /*0288*/ 	.word	0x000000ff
        /*028c*/ 	.word	0x00018000
        /*0290*/ 	.short	0x010a
        /*0292*/ 	.byte	0x08
	.zero		1


	//   ....[17]....
        /*0294*/ 	.word	0x00002f50
        /*0298*/ 	.word	0x000000ff
        /*029c*/ 	.word	0x00018020
        /*02a0*/ 	.short	0x010a
        /*02a2*/ 	.byte	0x08
	.zero		1


	//   ....[18]....
        /*02a4*/ 	.word	0x00002f80
        /*02a8*/ 	.word	0x000000ff
        /*02ac*/ 	.word	0x00018000
        /*02b0*/ 	.short	0x010a
        /*02b2*/ 	.byte	0x1d
	.zero		1


	//   ....[19]....
        /*02b4*/ 	.word	0x00002fb0
        /*02b8*/ 	.word	0x000000ff
        /*02bc*/ 	.word	0x00018020
        /*02c0*/ 	.short	0x010a
        /*02c2*/ 	.byte	0x1d
	.zero		1


	//----- nvinfo : EIATTR_NUM_MBARRIERS
	.align		4
.L_48:
        /*02c4*/ 	.byte	0x03, 0x38
        /*02c6*/ 	.short	0x0006


	//----- nvinfo : EIATTR_EXIT_INSTR_OFFSETS
	.align		4
        /*02c8*/ 	.byte	0x04, 0x1c
        /*02ca*/ 	.short	(.L_50 - .L_49)


	//   ....[0]....
.L_49:
        /*02cc*/ 	.word	0x00002f10


	//----- nvinfo : EIATTR_REQNTID
	.align		4
.L_50:
        /*02d0*/ 	.byte	0x04, 0x10
        /*02d2*/ 	.short	(.L_52 - .L_51)
.L_51:
        /*02d4*/ 	.word	0x00000080
        /*02d8*/ 	.word	0x00000001
        /*02dc*/ 	.word	0x00000001


	//----- nvinfo : EIATTR_CRS_STACK_SIZE
	.align		4
.L_52:
        /*02e0*/ 	.byte	0x04, 0x1e
        /*02e2*/ 	.short	(.L_54 - .L_53)
.L_53:
        /*02e4*/ 	.word	0x00000000


	//----- nvinfo : EIATTR_CBANK_PARAM_SIZE
	.align		4
.L_54:
        /*02e8*/ 	.byte	0x03, 0x19
        /*02ea*/ 	.short	0x0050


	//----- nvinfo : EIATTR_PARAM_CBANK
	.align		4
        /*02ec*/ 	.byte	0x04, 0x0a
        /*02ee*/ 	.short	(.L_56 - .L_55)
	.align		4
.L_55:
        /*02f0*/ 	.word	index@(.nv.constant0.gluon_tcgen05)
        /*02f4*/ 	.short	0x0380
        /*02f6*/ 	.short	0x0050


	//----- nvinfo : EIATTR_SW_WAR
	.align		4
.L_56:
        /*02f8*/ 	.byte	0x04, 0x36
        /*02fa*/ 	.short	(.L_58 - .L_57)
.L_57:
        /*02fc*/ 	.word	0x00000008
.L_58:


//--------------------- .nv.compat                --------------------------
	.section	.nv.compat,"",@"SHT_CUDA_COMPAT_INFO"
	.align	4
        /*0000*/ 	.byte	0x02, 0x02, 0x02, 0x00, 0x02, 0x05, 0x05, 0x00, 0x02, 0x03, 0x03, 0x00, 0x02, 0x06, 0x01, 0x00


//--------------------- .nv.callgraph             --------------------------
	.section	.nv.callgraph,"",@"SHT_CUDA_CALLGRAPH"
	.align	4
	.sectionentsize	8
	.align		4
        /*0000*/ 	.word	0x00000000
	.align		4
        /*0004*/ 	.word	0xffffffff
	.align		4
        /*0008*/ 	.word	0x00000000
	.align		4
        /*000c*/ 	.word	0xfffffffe
	.align		4
        /*0010*/ 	.word	0x00000000
	.align		4
        /*0014*/ 	.word	0xfffffffd
	.align		4
        /*0018*/ 	.word	0x00000000
	.align		4
        /*001c*/ 	.word	0xfffffffc


//--------------------- .text.gluon_tcgen05       --------------------------
	.section	.text.gluon_tcgen05,"ax",@progbits
	.align	128
        .global         gluon_tcgen05
        .type           gluon_tcgen05,@function
        .size           gluon_tcgen05,(.L_x_81 - gluon_tcgen05)
        .other          gluon_tcgen05,@"STO_CUDA_ENTRY STV_DEFAULT"
gluon_tcgen05:
.text.gluon_tcgen05:
[----:B------:R-:W1:Y:S01]  /*0000*/  LDC R1, c[0x0][0x37c] ;  /* 0x0000df00ff017b82 */ /* 0x000e620000000800 */
[----:B------:R-:W2:Y:S02]  /*0010*/  S2R R0, SR_TID.X ;  /* 0x0000000000007919 */ /* 0x000ea40000002100 */
[----:B--2---:R-:W-:-:S13]  /*0020*/  ISETP.GE.U32.AND P2, PT, R0, 0x20, PT ;  /* 0x000000200000780c */ /* 0x004fda0003f46070 */
[----:B------:R-:W-:Y:S05]  /*0030*/  @P2 BRA `(.L_x_0) ;  /* 0x0000000000b82947 */ /* 0x000fea0003800000 */
[----:B------:R-:W2:Y:S01]  /*0040*/  S2UR UR6, SR_CgaCtaId ;  /* 0x00000000000679c3 */ /* 0x000ea20000008800 */
[----:B------:R-:W-:Y:S01]  /*0050*/  NOP ;  /* 0x0000000000007918 */ /* 0x000fe20000000000 */
[----:B------:R-:W-:Y:S02]  /*0060*/  UMOV UR4, 0x40 ;  /* 0x0000004000047882 */ /* 0x000fe40000000000 */
[----:B--2---:R-:W-:-:S09]  /*0070*/  ULEA UR4, UR6, UR4, 0x18 ;  /* 0x0000000406047291 */ /* 0x004fd2000f8ec0ff */
[----:B------:R-:W2:Y:S01]  /*0080*/  LDS.U8 R2, [UR4] ;  /* 0x00000004ff027984 */ /* 0x000ea20008000000 */
[----:B------:R-:W-:Y:S02]  /*0090*/  UMOV UR4, 0x400 ;  /* 0x0000040000047882 */ /* 0x000fe40000000000 */
[----:B------:R-:W-:Y:S01]  /*00a0*/  ULEA UR4, UR6, UR4, 0x18 ;  /* 0x0000000406047291 */ /* 0x000fe2000f8ec0ff */
[----:B--2---:R-:W-:-:S13]  /*00b0*/  ISETP.NE.AND P0, PT, R2, RZ, PT ;  /* 0x000000ff0200720c */ /* 0x004fda0003f05270 */
[----:B------:R-:W-:Y:S05]  /*00c0*/  @P0 BRA `(.L_x_1) ;  /* 0x00000000007c0947 */ /* 0x000fea0003800000 */
[----:B------:R-:W-:-:S13]  /*00d0*/  ELECT P0, URZ, PT ;  /* 0x0000000000ff782f */ /* 0x000fda0003800000 */
[----:B------:R-:W-:Y:S05]  /*00e0*/  @!P0 BRA `(.L_x_2) ;  /* 0x0000000000848947 */ /* 0x000fea0003800000 */
[----:B------:R-:W-:Y:S01]  /*00f0*/  UMOV UR5, 0x4 ;  /* 0x0000000400057882 */ /* 0x000fe20000000000 */
[----:B------:R-:W-:Y:S02]  /*0100*/  IMAD.MOV.U32 R5, RZ, RZ, 0x1 ;  /* 0x00000001ff057424 */ /* 0x000fe400078e00ff */
[----:B------:R-:W-:Y:S02]  /*0110*/  IMAD.MOV.U32 R3, RZ, RZ, 0xf ;  /* 0x0000000fff037424 */ /* 0x000fe400078e00ff */
[----:B------:R-:W-:Y:S04]  /*0120*/  DEPBAR.LE SB2, 0x36 ;  /* 0x0000ad800000791a */ /* 0x000fe80000000000 */
[----:B------:R-:W2:Y:S02]  /*0130*/  UTCATOMSWS.FIND_AND_SET.ALIGN UP0, UR5, UR5 ;  /* 0x00000005000575e3 */ /* 0x000ea40008000800 */
[----:B--2---:R-:W-:-:S04]  /*0140*/  PLOP3.LUT P0, PT, PT, PT, UP0, 0x80, 0x8 ;  /* 0x000000000008781c */ /* 0x004fc80003f0f008 */
[----:B------:R-:W-:-:S04]  /*0150*/  SEL R2, RZ, 0xffffffff, !P0 ;  /* 0xffffffffff027807 */ /* 0x000fc80004000000 */
[----:B------:R-:W-:Y:S01]  /*0160*/  ISETP.NE.AND P0, PT, R2, RZ, PT ;  /* 0x000000ff0200720c */ /* 0x000fe20003f05270 */
[----:B------:R-:W-:-:S12]  /*0170*/  IMAD.U32 R2, RZ, RZ, UR5 ;  /* 0x00000005ff027e24 */ /* 0x000fd8000f8e00ff */
[----:B------:R-:W-:Y:S05]  /*0180*/  @P0 BRA `(.L_x_3) ;  /* 0x0000000000240947 */ /* 0x000fea0003800000 */
.L_x_4:
[----:B------:R-:W-:Y:S05]  /*0190*/  NANOSLEEP 0x64 ;  /* 0x000000640000795d */ /* 0x000fea0003800000 */
[----:B------:R-:W-:-:S05]  /*01a0*/  UMOV UR5, 0x4 ;  /* 0x0000000400057882 */ /* 0x000fca0000000000 */
[----:B------:R-:W-:Y:S04]  /*01b0*/  DEPBAR.LE SB2, 0x36 ;  /* 0x0000ad800000791a */ /* 0x000fe80000000000 */
[----:B------:R-:W2:Y:S02]  /*01c0*/  UTCATOMSWS.FIND_AND_SET.ALIGN UP0, UR5, UR5 ;  /* 0x00000005000575e3 */ /* 0x000ea40008000800 */
[----:B--2---:R-:W-:-:S04]  /*01d0*/  PLOP3.LUT P0, PT, PT, PT, UP0, 0x80, 0x8 ;  /* 0x000000000008781c */ /* 0x004fc80003f0f008 */
[----:B------:R-:W-:-:S04]  /*01e0*/  SEL R2, RZ, 0xffffffff, !P0 ;  /* 0xffffffffff027807 */ /* 0x000fc80004000000 */
[----:B------:R-:W-:Y:S01]  /*01f0*/  ISETP.NE.AND P0, PT, R2, RZ, PT ;  /* 0x000000ff0200720c */ /* 0x000fe20003f05270 */
[----:B------:R-:W-:-:S12]  /*0200*/  IMAD.U32 R2, RZ, RZ, UR5 ;  /* 0x00000005ff027e24 */ /* 0x000fd8000f8e00ff */
[----:B------:R-:W-:Y:S05]  /*0210*/  @!P0 BRA `(.L_x_4) ;  /* 0xfffffffc00dc8947 */ /* 0x000fea000383ffff */
.L_x_3:
[C---:B------:R-:W-:Y:S01]  /*0220*/  VIADD R4, R2.reuse, 0x10 ;  /* 0x0000001002047836 */ /* 0x040fe20000000000 */
[----:B------:R-:W-:Y:S01]  /*0230*/  UMOV UR5, 0x50 ;  /* 0x0000005000057882 */ /* 0x000fe20000000000 */
[----:B------:R-:W-:Y:S01]  /*0240*/  SHF.L.U32 R3, R3, R2, RZ ;  /* 0x0000000203037219 */ /* 0x000fe200000006ff */
[----:B------:R-:W-:Y:S01]  /*0250*/  ULEA UR5, UR6, UR5, 0x18 ;  /* 0x0000000506057291 */ /* 0x000fe2000f8ec0ff */
[----:B------:R-:W-:Y:S01]  /*0260*/  IMAD.SHL.U32 R2, R2, 0x20, RZ ;  /* 0x0000002002027824 */ /* 0x000fe200078e00ff */
[----:B------:R-:W-:-:S04]  /*0270*/  SHF.L.U32 R4, R5, R4, RZ ;  /* 0x0000000405047219 */ /* 0x000fc800000006ff */
[----:B------:R-:W-:-:S05]  /*0280*/  LOP3.LUT R3, R4, R3, RZ, 0xfc, !PT ;  /* 0x0000000304037212 */ /* 0x000fca00078efcff */
[----:B------:R2:W-:Y:S04]  /*0290*/  ATOMS.OR RZ, [UR5], R3 ;  /* 0x00000003ffff798c */ /* 0x0005e8000b000005 */
[----:B------:R2:W-:Y:S01]  /*02a0*/  STS [UR4], R2 ;  /* 0x00000002ff007988 */ /* 0x0005e20008000804 */
[----:B------:R-:W-:Y:S05]  /*02b0*/  BRA `(.L_x_2) ;  /* 0x0000000000107947 */ /* 0x000fea0003800000 */
.L_x_1:
[----:B------:R-:W-:Y:S01]  /*02c0*/  IMAD.MOV.U32 R3, RZ, RZ, -0x1 ;  /* 0xffffffffff037424 */ /* 0x000fe200078e00ff */
[----:B------:R-:W-:-:S04]  /*02d0*/  MOV R2, 0x300 ;  /* 0x0000030000027802 */ /* 0x000fc80000000f00 */
[----:B------:R2:W-:Y:S03]  /*02e0*/  STS [UR4], R3 ;  /* 0x00000003ff007988 */ /* 0x0005e60008000804 */
[----:B-12---:R-:W-:Y:S05]  /*02f0*/  CALL.REL.NOINC `($__internal_1_$__cuda_sm10x_tcgen05_guardrail_trap_phase_invalid_during_alloc) ;  /* 0x0000002c00447944 */ /* 0x006fea0003c00000 */
.L_x_2:
[----:B------:R-:W-:Y:S05]  /*0300*/  WARPSYNC.ALL ;  /* 0x0000000000007948 */ /* 0x000fea0003800000 */
[----:B------:R-:W-:Y:S01]  /*0310*/  NOP ;  /* 0x0000000000007918 */ /* 0x000fe20000000000 */
.L_x_0:
[----:B------:R-:W3:Y:S08]  /*0320*/  S2UR UR4, SR_CgaCtaId ;  /* 0x00000000000479c3 */ /* 0x000ef00000008800 */
[----:B------:R-:W-:Y:S01]  /*0330*/  BAR.SYNC.DEFER_BLOCKING 0x0 ;  /* 0x0000000000007b1d */ /* 0x000fe20000010000 */
[----:B------:R-:W-:-:S05]  /*0340*/  LOP3.LUT R132, R0, 0x7f, RZ, 0xc0, !PT ;  /* 0x0000007f00847812 */ /* 0x000fca00078ec0ff */
[----:B------:R-:W-:Y:S02]  /*0350*/  UMOV UR8, 0x400 ;  /* 0x0000040000087882 */ /* 0x000fe40000000000 */
[----:B------:R-:W4:Y:S08]  /*0360*/  LDC R4, c[0x0][0x398] ;  /* 0x0000e600ff047b82 */ /* 0x000f300000000800 */
[----:B------:R-:W5:Y:S01]  /*0370*/  LDC R12, c[0x0][0x3a0] ;  /* 0x0000e800ff0c7b82 */ /* 0x000f620000000800 */
[----:B---3--:R-:W-:-:S07]  /*0380*/  ULEA UR8, UR4, UR8, 0x18 ;  /* 0x0000000804087291 */ /* 0x008fce000f8ec0ff */
[----:B------:R-:W3:Y:S02]  /*0390*/  S2UR UR19, SR_CTAID.Y ;  /* 0x00000000001379c3 */ /* 0x000ee40000002600 */
[----:B--2---:R-:W2:Y:S06]  /*03a0*/  LDS R3, [UR8] ;  /* 0x00000008ff037984 */ /* 0x004eac0008000800 */
[----:B------:R-:W-:Y:S06]  /*03b0*/  BAR.SYNC.DEFER_BLOCKING 0x0 ;  /* 0x0000000000007b1d */ /* 0x000fec0000010000 */
[----:B------:R-:W-:Y:S05]  /*03c0*/  @P2 BRA `(.L_x_5) ;  /* 0x0000000000182947 */ /* 0x000fea0003800000 */
[----:B------:R-:W-:Y:S01]  /*03d0*/  ELECT P0, URZ, PT ;  /* 0x0000000000ff782f */ /* 0x000fe20003800000 */
[----:B------:R-:W-:Y:S01]  /*03e0*/  IMAD.MOV.U32 R2, RZ, RZ, 0x1 ;  /* 0x00000001ff027424 */ /* 0x000fe200078e00ff */
[----:B------:R-:W-:Y:S01]  /*03f0*/  UMOV UR5, 0x40 ;  /* 0x0000004000057882 */ /* 0x000fe20000000000 */
[----:B------:R-:W-:Y:S01]  /*0400*/  UVIRTCOUNT.DEALLOC.SMPOOL 0x80 ;  /* 0x000000800000784c */ /* 0x000fe20000000000 */
[----:B------:R-:W-:-:S09]  /*0410*/  ULEA UR5, UR4, UR5, 0x18 ;  /* 0x0000000504057291 */ /* 0x000fd2000f8ec0ff */
[----:B------:R5:W-:Y:S03]  /*0420*/  @P0 STS.U8 [UR5], R2 ;  /* 0x00000002ff000988 */ /* 0x000be60008000005 */
.L_x_5:
[----:B------:R-:W5:Y:S01]  /*0430*/  S2UR UR4, SR_CTAID.Z ;  /* 0x00000000000479c3 */ /* 0x000f620000002700 */
[----:B------:R-:W4:Y:S01]  /*0440*/  LDCU UR5, c[0x0][0x370] ;  /* 0x00006e00ff0577ac */ /* 0x000f220008000800 */
[----:B------:R-:W-:Y:S01]  /*0450*/  ISETP.GE.U32.AND P0, PT, R132, 0x20, PT ;  /* 0x000000208400780c */ /* 0x000fe20003f06070 */
[----:B----4-:R-:W-:Y:S01]  /*0460*/  VIADD R4, R4, 0xffffffff ;  /* 0xffffffff04047836 */ /* 0x010fe20000000000 */
[C---:B------:R-:W-:Y:S01]  /*0470*/  ISETP.NE.U32.AND P3, PT, R132.reuse, RZ, PT ;  /* 0x000000ff8400720c */ /* 0x040fe20003f65070 */
[----:B------:R-:W5:Y:S01]  /*0480*/  LDCU UR6, c[0x0][0x374] ;  /* 0x00006e80ff0677ac */ /* 0x000f620008000800 */
[----:B------:R-:W-:Y:S01]  /*0490*/  LEA R10, R132, UR8, 0x2 ;  /* 0x00000008840a7c11 */ /* 0x000fe2000f8e10ff */
[----:B-----5:R-:W-:Y:S01]  /*04a0*/  VIADD R11, R12, 0xffffffff ;  /* 0xffffffff0c0b7836 */ /* 0x020fe20000000000 */
[----:B------:R-:W4:Y:S01]  /*04b0*/  S2UR UR7, SR_CTAID.X ;  /* 0x00000000000779c3 */ /* 0x000f220000002500 */
[----:B------:R-:W5:Y:S01]  /*04c0*/  LDCU.64 UR16, c[0x0][0x3c0] ;  /* 0x00007800ff1077ac */ /* 0x000f620008000a00 */
[----:B--2---:R-:W-:Y:S01]  /*04d0*/  R2UR UR28, R3 ;  /* 0x00000000031c72ca */ /* 0x004fe200000e0000 */
[----:B------:R-:W-:Y:S04]  /*04e0*/  BSSY.RECONVERGENT B0, `(.L_x_6) ;  /* 0x0000011000007945 */ /* 0x000fe80003800200 */
[----:B------:R2:W-:Y:S01]  /*04f0*/  @!P0 STS [R10], RZ ;  /* 0x000000ff0a008388 */ /* 0x0005e20000000800 */
[----:B------:R-:W-:-:S03]  /*0500*/  NOP ;  /* 0x0000000000007918 */ /* 0x000fc60000000000 */
[----:B------:R2:W-:Y:S01]  /*0510*/  @!P3 STS [UR8+0x24], R4 ;  /* 0x00002404ff00b988 */ /* 0x0005e20008000808 */
[----:B---3--:R-:W-:-:S03]  /*0520*/  UIMAD UR4, UR4, UR6, UR19 ;  /* 0x00000006040472a4 */ /* 0x008fc6000f8e0213 */
[----:B------:R2:W-:Y:S01]  /*0530*/  @!P3 STS [UR8+0x20], R11 ;  /* 0x0000200bff00b988 */ /* 0x0005e20008000808 */
[----:B----4-:R-:W-:-:S04]  /*0540*/  UIMAD UR4, UR4, UR5, UR7 ;  /* 0x00000005040472a4 */ /* 0x010fc8000f8e0207 */
[----:B------:R-:W-:-:S04]  /*0550*/  UIMAD UR4, UR4, 0x180, URZ ;  /* 0x00000180040478a4 */ /* 0x000fc8000f8e02ff */
[----:B-----5:R-:W-:-:S04]  /*0560*/  UIADD3 UR20, UP0, UPT, UR4, UR16, URZ ;  /* 0x0000001004147290 */ /* 0x020fc8000ff1e0ff */
[----:B------:R-:W-:Y:S01]  /*0570*/  ULEA.HI.X.SX32 UR21, UR4, UR17, 0x1, UP0 ;  /* 0x0000001104157291 */ /* 0x000fe200080f0eff */
[----:B--2---:R-:W-:Y:S11]  /*0580*/  @P3 BRA `(.L_x_7) ;  /* 0x0000000000183947 */ /* 0x004ff60003800000 */
[----:B------:R-:W2:Y:S01]  /*0590*/  LDS R2, [UR8+0x8] ;  /* 0x00000808ff027984 */ /* 0x000ea20008000800 */
[----:B------:R-:W3:Y:S01]  /*05a0*/  LDC.64 R6, c[0x0][0x380] ;  /* 0x0000e000ff067b82 */ /* 0x000ee20000000a00 */
[----:B------:R-:W-:Y:S02]  /*05b0*/  IMAD.MOV.U32 R3, RZ, RZ, 0x70 ;  /* 0x00000070ff037424 */ /* 0x000fe400078e00ff */
[----:B---3--:R3:W-:Y:S03]  /*05c0*/  STS.64 [UR8], R6 ;  /* 0x00000006ff007988 */ /* 0x0087e60008000a08 */
[----:B--2---:R-:W-:-:S05]  /*05d0*/  LOP3.LUT R2, R2, 0x10, R3, 0xd8, !PT ;  /* 0x0000001002027812 */ /* 0x004fca00078ed803 */
[----:B------:R3:W-:Y:S02]  /*05e0*/  STS [UR8+0x8], R2 ;  /* 0x00000802ff007988 */ /* 0x0007e40008000808 */
.L_x_7:
[----:B------:R-:W-:Y:S05]  /*05f0*/  BSYNC.RECONVERGENT B0 ;  /* 0x0000000000007941 */ /* 0x000fea0003800200 */
.L_x_6:
[----:B------:R-:W-:Y:S04]  /*0600*/  BSSY.RECONVERGENT B0, `(.L_x_8) ;  /* 0x000000a000007945 */ /* 0x000fe80003800200 */
[----:B------:R-:W-:Y:S05]  /*0610*/  @P3 BRA `(.L_x_9) ;  /* 0x0000000000203947 */ /* 0x000fea0003800000 */
[----:B---3--:R-:W2:Y:S01]  /*0620*/  LDS R2, [UR8+0x34] ;  /* 0x00003408ff027984 */ /* 0x008ea20008000800 */
[----:B------:R-:W-:Y:S02]  /*0630*/  IMAD.MOV.U32 R3, RZ, RZ, 0x3f000000 ;  /* 0x3f000000ff037424 */ /* 0x000fe400078e00ff */
[----:B------:R-:W-:Y:S01]  /*0640*/  @!P3 IMAD.MOV.U32 R5, RZ, RZ, 0x7f ;  /* 0x0000007fff05b424 */ /* 0x000fe200078e00ff */
[----:B------:R-:W3:Y:S02]  /*0650*/  @!P3 LDS R6, [UR8+0x38] ;  /* 0x00003808ff06b984 */ /* 0x000ee40008000800 */
[----:B--2---:R-:W-:Y:S02]  /*0660*/  LOP3.LUT R2, R2, 0xff000000, R3, 0xb8, !PT ;  /* 0xff00000002027812 */ /* 0x004fe400078eb803 */
[----:B---3--:R-:W-:-:S03]  /*0670*/  @!P3 LOP3.LUT R3, R6, 0xff, R5, 0xb8, !PT ;  /* 0x000000ff0603b812 */ /* 0x008fc600078eb805 */
[----:B------:R2:W-:Y:S04]  /*0680*/  STS [UR8+0x34], R2 ;  /* 0x00003402ff007988 */ /* 0x0005e80008000808 */
[----:B------:R2:W-:Y:S02]  /*0690*/  @!P3 STS [UR8+0x38], R3 ;  /* 0x00003803ff00b988 */ /* 0x0005e40008000808 */
.L_x_9:
[----:B------:R-:W-:Y:S05]  /*06a0*/  BSYNC.RECONVERGENT B0 ;  /* 0x0000000000007941 */ /* 0x000fea0003800200 */
.L_x_8:
[----:B------:R-:W-:Y:S04]  /*06b0*/  BSSY.RECONVERGENT B0, `(.L_x_10) ;  /* 0x000000e000007945 */ /* 0x000fe80003800200 */
[----:B------:R-:W-:Y:S05]  /*06c0*/  @P3 BRA `(.L_x_11) ;  /* 0x0000000000303947 */ /* 0x000fea0003800000 */
[----:B--2---:R-:W2:Y:S01]  /*06d0*/  LDS R3, [UR8+0x34] ;  /* 0x00003408ff037984 */ /* 0x004ea20008000800 */
[----:B------:R-:W4:Y:S03]  /*06e0*/  LDC.64 R8, c[0x0][0x3a8] ;  /* 0x0000ea00ff087b82 */ /* 0x000f260000000a00 */
[----:B---3--:R-:W3:Y:S01]  /*06f0*/  LDS R2, [UR8+0x1c] ;  /* 0x00001c08ff027984 */ /* 0x008ee20008000800 */
[C---:B----4-:R-:W-:Y:S01]  /*0700*/  SHF.L.U64.HI R6, R8.reuse, 0x1, R9 ;  /* 0x0000000108067819 */ /* 0x050fe20000010209 */
[----:B------:R-:W-:-:S03]  /*0710*/  IMAD.SHL.U32 R5, R8, 0x2, RZ ;  /* 0x0000000208057824 */ /* 0x000fc600078e00ff */
[--C-:B------:R-:W-:Y:S02]  /*0720*/  SHF.R.U32.HI R7, RZ, 0x4, R6.reuse ;  /* 0x00000004ff077819 */ /* 0x100fe40000011606 */
[----:B------:R-:W-:-:S05]  /*0730*/  SHF.R.U64 R5, R5, 0x4, R6 ;  /* 0x0000000405057819 */ /* 0x000fca0000001206 */
[----:B------:R4:W-:Y:S01]  /*0740*/  STS [UR8+0xc], R5 ;  /* 0x00000c05ff007988 */ /* 0x0009e20008000808 */
[----:B--2---:R-:W-:Y:S02]  /*0750*/  LOP3.LUT R3, R3, 0x7, RZ, 0xb8, !PT ;  /* 0x0000000703037812 */ /* 0x004fe400078eb8ff */
[----:B---3--:R-:W-:-:S03]  /*0760*/  LOP3.LUT R2, R2, 0xf, R7, 0xb8, !PT ;  /* 0x0000000f02027812 */ /* 0x008fc600078eb807 */
[----:B------:R4:W-:Y:S04]  /*0770*/  STS [UR8+0x34], R3 ;  /* 0x00003403ff007988 */ /* 0x0009e80008000808 */
[----:B------:R4:W-:Y:S02]  /*0780*/  STS [UR8+0x1c], R2 ;  /* 0x00001c02ff007988 */ /* 0x0009e40008000808 */
.L_x_11:
[----:B------:R-:W-:Y:S05]  /*0790*/  BSYNC.RECONVERGENT B0 ;  /* 0x0000000000007941 */ /* 0x000fea0003800200 */
.L_x_10:
[----:B------:R-:W-:Y:S04]  /*07a0*/  BSSY.RECONVERGENT B1, `(.L_x_12) ;  /* 0x000001a000017945 */ /* 0x000fe80003800200 */
[----:B------:R-:W-:Y:S04]  /*07b0*/  BSSY.RELIABLE B0, `(.L_x_13) ;  /* 0x0000015000007945 */ /* 0x000fe80003800100 */
[----:B------:R-:W-:Y:S05]  /*07c0*/  @P3 BRA `(.L_x_14) ;  /* 0x0000000000203947 */ /* 0x000fea0003800000 */
[----:B--234-:R-:W2:Y:S02]  /*07d0*/  LDS R2, [UR8+0x34] ;  /* 0x00003408ff027984 */ /* 0x01cea40008000800 */
[----:B--2---:R-:W-:-:S05]  /*07e0*/  LOP3.LUT R2, R2, 0x38, RZ, 0xb8, !PT ;  /* 0x0000003802027812 */ /* 0x004fca00078eb8ff */
[----:B------:R2:W-:Y:S01]  /*07f0*/  STS [UR8+0x34], R2 ;  /* 0x00003402ff007988 */ /* 0x0005e20008000808 */
[----:B------:R-:W-:Y:S05]  /*0800*/  @P3 BRA `(.L_x_15) ;  /* 0x0000000000203947 */ /* 0x000fea0003800000 */
[----:B--2---:R-:W2:Y:S01]  /*0810*/  LDS R2, [UR8+0x8] ;  /* 0x00000808ff027984 */ /* 0x004ea20008000800 */
[----:B------:R-:W-:-:S05]  /*0820*/  IMAD.MOV.U32 R3, RZ, RZ, 0x780 ;  /* 0x00000780ff037424 */ /* 0x000fca00078e00ff */
[----:B--2---:R-:W-:-:S05]  /*0830*/  LOP3.LUT R2, R2, 0x300, R3, 0xd8, !PT ;  /* 0x0000030002027812 */ /* 0x004fca00078ed803 */
[----:B------:R5:W-:Y:S02]  /*0840*/  STS [UR8+0x8], R2 ;  /* 0x00000802ff007988 */ /* 0x000be40008000808 */
.L_x_14:
[----:B------:R-:W-:Y:S05]  /*0850*/  @P3 BRA `(.L_x_16) ;  /* 0x0000000000283947 */ /* 0x000fea0003800000 */
[----:B--2345:R-:W2:Y:S02]  /*0860*/  LDS R2, [UR8+0x8] ;  /* 0x00000808ff027984 */ /* 0x03cea40008000800 */
[----:B--2---:R-:W-:-:S05]  /*0870*/  LOP3.LUT R2, R2, 0x1800, RZ, 0xb8, !PT ;  /* 0x0000180002027812 */ /* 0x004fca00078eb8ff */
[----:B------:R3:W-:Y:S02]  /*0880*/  STS [UR8+0x8], R2 ;  /* 0x00000802ff007988 */ /* 0x0007e40008000808 */
.L_x_15:
[----:B------:R-:W-:Y:S05]  /*0890*/  @P3 BREAK.RELIABLE B0 ;  /* 0x0000000000003942 */ /* 0x000fea0003800100 */
[----:B------:R-:W-:Y:S05]  /*08a0*/  @P3 BRA `(.L_x_17) ;  /* 0x0000000000243947 */ /* 0x000fea0003800000 */
[----:B------:R-:W4:Y:S01]  /*08b0*/  LDS R3, [UR8+0x8] ;  /* 0x00000808ff037984 */ /* 0x000f220008000800 */
[----:B--23--:R-:W-:-:S05]  /*08c0*/  IMAD.MOV.U32 R2, RZ, RZ, 0x6000 ;  /* 0x00006000ff027424 */ /* 0x00cfca00078e00ff */
[----:B----4-:R-:W-:-:S04]  /*08d0*/  LOP3.LUT R2, R3, 0x6000, R2, 0xd8, !PT ;  /* 0x0000600003027812 */ /* 0x010fc800078ed802 */
[----:B------:R-:W-:-:S05]  /*08e0*/  LOP3.LUT R2, R2, 0x400000, RZ, 0xb8, !PT ;  /* 0x0040000002027812 */ /* 0x000fca00078eb8ff */
[----:B------:R2:W-:Y:S02]  /*08f0*/  STS [UR8+0x8], R2 ;  /* 0x00000802ff007988 */ /* 0x0005e40008000808 */
.L_x_16:
[----:B------:R-:W-:Y:S05]  /*0900*/  BSYNC.RELIABLE B0 ;  /* 0x0000000000007941 */ /* 0x000fea0003800100 */
.L_x_13:
[----:B--2345:R-:W2:Y:S02]  /*0910*/  @!P3 LDS R2, [UR8+0x8] ;  /* 0x00000808ff02b984 */ /* 0x03cea40008000800 */
[----:B--2---:R-:W-:-:S05]  /*0920*/  @!P3 LOP3.LUT R2, R2, 0x8000, RZ, 0xb8, !PT ;  /* 0x000080000202b812 */ /* 0x004fca00078eb8ff */
[----:B------:R4:W-:Y:S02]  /*0930*/  @!P3 STS [UR8+0x8], R2 ;  /* 0x00000802ff00b988 */ /* 0x0009e40008000808 */
.L_x_17:
[----:B------:R-:W-:Y:S05]  /*0940*/  BSYNC.RECONVERGENT B1 ;  /* 0x0000000000017941 */ /* 0x000fea0003800200 */
.L_x_12:
[----:B------:R-:W-:Y:S05]  /*0950*/  WARPSYNC.ALL ;  /* 0x0000000000007948 */ /* 0x000fea0003800000 */
[----:B------:R-:W-:Y:S01]  /*0960*/  NOP ;  /* 0x0000000000007918 */ /* 0x000fe20000000000 */
[----:B------:R-:W5:Y:S02]  /*0970*/  LDC R5, c[0x0][0x39c] ;  /* 0x0000e700ff057b82 */ /* 0x000f640000000800 */
[----:B-----5:R-:W-:Y:S01]  /*0980*/  VIADD R5, R5, 0xffffffff ;  /* 0xffffffff05057836 */ /* 0x020fe20000000000 */
[----:B------:R-:W-:Y:S06]  /*0990*/  @P0 BRA `(.L_x_18) ;  /* 0x0000000000300947 */ /* 0x000fec0003800000 */
[----:B--234-:R-:W2:Y:S01]  /*09a0*/  S2R R2, SR_LANEID ;  /* 0x0000000000027919 */ /* 0x01cea20000000000 */
[----:B------:R-:W-:Y:S05]  /*09b0*/  WARPSYNC.ALL ;  /* 0x0000000000007948 */ /* 0x000fea0003800000 */
[----:B------:R-:W-:Y:S01]  /*09c0*/  NOP ;  /* 0x0000000000007918 */ /* 0x000fe20000000000 */
[----:B--2---:R-:W-:-:S05]  /*09d0*/  IMAD.SHL.U32 R6, R2, 0x4, RZ ;  /* 0x0000000402067824 */ /* 0x004fca00078e00ff */
[----:B------:R-:W2:Y:S01]  /*09e0*/  LDS R7, [R6+UR8] ;  /* 0x0000000806077984 */ /* 0x000ea20008000800 */
[----:B------:R-:W-:-:S05]  /*09f0*/  IADD3 R2, P1, PT, R6, UR20, RZ ;  /* 0x0000001406027c10 */ /* 0x000fca000ff3e0ff */
[----:B------:R-:W-:-:S05]  /*0a00*/  IMAD.X R3, RZ, RZ, UR21, P1 ;  /* 0x00000015ff037e24 */ /* 0x000fca00088e06ff */
[----:B--2---:R5:W2:Y:S01]  /*0a10*/  ATOMG.E.EXCH.STRONG.GPU PT, RZ, [R2], R7 ;  /* 0x0000000702ff73a8 */ /* 0x004aa200041ee100 */
[----:B------:R-:W-:-:S04]  /*0a20*/  DEPBAR {5,4,3,2,1,0} ;  /* 0x0000003f0000791a */ /* 0x000fc80000000000 */
[----:B------:R-:W3:Y:S02]  /*0a30*/  CCTL.E.C.LDCU.IV.DEEP [UR20] ;  /* 0x0000000014007540 */ /* 0x000ee40009c08000 */
[----:B---3--:R5:W-:Y:S01]  /*0a40*/  UTMACCTL.IV [UR20] ;  /* 0x00000000140079b9 */ /* 0x008be20008000000 */
[----:B------:R-:W-:Y:S01]  /*0a50*/  NOP ;  /* 0x0000000000007918 */ /* 0x000fe20000000000 */
.L_x_18:
[----:B------:R-:W-:Y:S05]  /*0a60*/  @P0 BRA `(.L_x_19) ;  /* 0x00000000000c0947 */ /* 0x000fea0003800000 */
[----:B------:R0:W-:Y:S01]  /*0a70*/  UTMACMDFLUSH ;  /* 0x00000000000079b7 */ /* 0x0001e20000000000 */
[----:B------:R-:W-:Y:S05]  /*0a80*/  @P0 BRA `(.L_x_19) ;  /* 0x0000000000040947 */ /* 0x000fea0003800000 */
[----:B------:R-:W-:-:S04]  /*0a90*/  DEPBAR.LE SB0, 0x0 ;  /* 0x000080000000791a */ /* 0x000fc80000000000 */
.L_x_19:
[----:B------:R-:W-:Y:S05]  /*0aa0*/  WARPSYNC.ALL ;  /* 0x0000000000007948 */ /* 0x000fea0003800000 */
[----:B------:R-:W-:Y:S01]  /*0ab0*/  NOP ;  /* 0x0000000000007918 */ /* 0x000fe20000000000 */
[----:B--2---:R-:W-:Y:S06]  /*0ac0*/  BAR.SYNC.DEFER_BLOCKING 0x0 ;  /* 0x0000000000007b1d */ /* 0x004fec0000010000 */
[----:B------:R-:W-:Y:S02]  /*0ad0*/  BSSY.RECONVERGENT B1, `(.L_x_20) ;  /* 0x000000b000017945 */ /* 0x000fe40003800200 */
[----:B------:R-:W-:Y:S06]  /*0ae0*/  BAR.SYNC.DEFER_BLOCKING 0x0 ;  /* 0x0000000000007b1d */ /* 0x000fec0000010000 */
[----:B------:R2:W-:Y:S01]  /*0af0*/  @!P0 STS [R10], RZ ;  /* 0x000000ff0a008388 */ /* 0x0005e20000000800 */
[----:B------:R-:W-:Y:S01]  /*0b00*/  NOP ;  /* 0x0000000000007918 */ /* 0x000fe20000000000 */
[----:B------:R-:W-:Y:S05]  /*0b10*/  @P3 BRA `(.L_x_21) ;  /* 0x0000000000183947 */ /* 0x000fea0003800000 */
[----:B---345:R-:W3:Y:S01]  /*0b20*/  LDS R2, [UR8+0x8] ;  /* 0x00000808ff027984 */ /* 0x038ee20008000800 */
[----:B------:R-:W4:Y:S01]  /*0b30*/  LDC.64 R6, c[0x0][0x388] ;  /* 0x0000e200ff067b82 */ /* 0x000f220000000a00 */
[----:B------:R-:W-:Y:S02]  /*0b40*/  IMAD.MOV.U32 R3, RZ, RZ, 0x70 ;  /* 0x00000070ff037424 */ /* 0x000fe400078e00ff */
[----:B----4-:R4:W-:Y:S03]  /*0b50*/  STS.64 [UR8], R6 ;  /* 0x00000006ff007988 */ /* 0x0109e60008000a08 */
[----:B---3--:R-:W-:-:S05]  /*0b60*/  LOP3.LUT R2, R2, 0x10, R3, 0xd8, !PT ;  /* 0x0000001002027812 */ /* 0x008fca00078ed803 */
[----:B------:R4:W-:Y:S02]  /*0b70*/  STS [UR8+0x8], R2 ;  /* 0x00000802ff007988 */ /* 0x0009e40008000808 */
.L_x_21:
[----:B-----5:R-:W-:Y:S05]  /*0b80*/  BSYNC.RECONVERGENT B1 ;  /* 0x0000000000017941 */ /* 0x020fea0003800200 */
.L_x_20:
[----:B------:R-:W-:Y:S04]  /*0b90*/  BSSY.RECONVERGENT B1, `(.L_x_22) ;  /* 0x000000a000017945 */ /* 0x000fe80003800200 */
[----:B------:R-:W-:Y:S05]  /*0ba0*/  @P3 BRA `(.L_x_23) ;  /* 0x0000000000203947 */ /* 0x000fea0003800000 */
[----:B---34-:R-:W3:Y:S01]  /*0bb0*/  LDS R2, [UR8+0x34] ;  /* 0x00003408ff027984 */ /* 0x018ee20008000800 */
[----:B------:R-:W-:Y:S02]  /*0bc0*/  IMAD.MOV.U32 R7, RZ, RZ, 0x3f000000 ;  /* 0x3f000000ff077424 */ /* 0x000fe400078e00ff */
[----:B------:R-:W-:Y:S01]  /*0bd0*/  @!P3 IMAD.MOV.U32 R3, RZ, RZ, 0x3f ;  /* 0x0000003fff03b424 */ /* 0x000fe200078e00ff */
[----:B------:R-:W4:Y:S02]  /*0be0*/  @!P3 LDS R6, [UR8+0x38] ;  /* 0x00003808ff06b984 */ /* 0x000f240008000800 */
[----:B---3--:R-:W-:Y:S02]  /*0bf0*/  LOP3.LUT R2, R2, 0xff000000, R7, 0xb8, !PT ;  /* 0xff00000002027812 */ /* 0x008fe400078eb807 */
[----:B----4-:R-:W-:-:S03]  /*0c00*/  @!P3 LOP3.LUT R3, R6, 0xff, R3, 0xb8, !PT ;  /* 0x000000ff0603b812 */ /* 0x010fc600078eb803 */
[----:B------:R5:W-:Y:S04]  /*0c10*/  STS [UR8+0x34], R2 ;  /* 0x00003402ff007988 */ /* 0x000be80008000808 */
[----:B------:R5:W-:Y:S02]  /*0c20*/  @!P3 STS [UR8+0x38], R3 ;  /* 0x00003803ff00b988 */ /* 0x000be40008000808 */
.L_x_23:
[----:B------:R-:W-:Y:S05]  /*0c30*/  BSYNC.RECONVERGENT B1 ;  /* 0x0000000000017941 */ /* 0x000fea0003800200 */
.L_x_22:
[----:B------:R-:W-:Y:S04]  /*0c40*/  BSSY.RECONVERGENT B1, `(.L_x_24) ;  /* 0x0000004000017945 */ /* 0x000fe80003800200 */
[----:B------:R-:W-:Y:S05]  /*0c50*/  @P3 BRA `(.L_x_25) ;  /* 0x0000000000083947 */ /* 0x000fea0003800000 */
[----:B------:R2:W-:Y:S04]  /*0c60*/  STS [UR8+0x24], R11 ;  /* 0x0000240bff007988 */ /* 0x0005e80008000808 */
[----:B------:R2:W-:Y:S02]  /*0c70*/  STS [UR8+0x20], R5 ;  /* 0x00002005ff007988 */ /* 0x0005e40008000808 */
.L_x_25:
[----:B------:R-:W-:Y:S05]  /*0c80*/  BSYNC.RECONVERGENT B1 ;  /* 0x0000000000017941 */ /* 0x000fea0003800200 */
.L_x_24:
[----:B------:R-:W-:Y:S04]  /*0c90*/  BSSY.RECONVERGENT B1, `(.L_x_26) ;  /* 0x000000e000017945 */ /* 0x000fe80003800200 */
[----:B------:R-:W-:Y:S05]  /*0ca0*/  @P3 BRA `(.L_x_27) ;  /* 0x0000000000303947 */ /* 0x000fea0003800000 */
[----:B-----5:R-:W5:Y:S01]  /*0cb0*/  LDS R3, [UR8+0x34] ;  /* 0x00003408ff037984 */ /* 0x020f620008000800 */
[----:B----4-:R-:W4:Y:S03]  /*0cc0*/  LDC.64 R6, c[0x0][0x3b0] ;  /* 0x0000ec00ff067b82 */ /* 0x010f260000000a00 */
[----:B---3--:R-:W3:Y:S01]  /*0cd0*/  LDS R2, [UR8+0x1c] ;  /* 0x00001c08ff027984 */ /* 0x008ee20008000800 */
[C---:B----4-:R-:W-:Y:S01]  /*0ce0*/  SHF.L.U64.HI R7, R6.reuse, 0x1, R7 ;  /* 0x0000000106077819 */ /* 0x050fe20000010207 */
[----:B------:R-:W-:-:S03]  /*0cf0*/  IMAD.SHL.U32 R6, R6, 0x2, RZ ;  /* 0x0000000206067824 */ /* 0x000fc600078e00ff */
[--C-:B------:R-:W-:Y:S02]  /*0d00*/  SHF.R.U32.HI R9, RZ, 0x4, R7.reuse ;  /* 0x00000004ff097819 */ /* 0x100fe40000011607 */
[----:B------:R-:W-:-:S05]  /*0d10*/  SHF.R.U64 R6, R6, 0x4, R7 ;  /* 0x0000000406067819 */ /* 0x000fca0000001207 */
[----:B------:R4:W-:Y:S01]  /*0d20*/  STS [UR8+0xc], R6 ;  /* 0x00000c06ff007988 */ /* 0x0009e20008000808 */
[----:B-----5:R-:W-:Y:S02]  /*0d30*/  LOP3.LUT R3, R3, 0x7, RZ, 0xb8, !PT ;  /* 0x0000000703037812 */ /* 0x020fe400078eb8ff */
[----:B---3--:R-:W-:-:S03]  /*0d40*/  LOP3.LUT R2, R2, 0xf, R9, 0xb8, !PT ;  /* 0x0000000f02027812 */ /* 0x008fc600078eb809 */
[----:B------:R4:W-:Y:S04]  /*0d50*/  STS [UR8+0x34], R3 ;  /* 0x00003403ff007988 */ /* 0x0009e80008000808 */
[----:B------:R4:W-:Y:S02]  /*0d60*/  STS [UR8+0x1c], R2 ;  /* 0x00001c02ff007988 */ /* 0x0009e40008000808 */
.L_x_27:
[----:B------:R-:W-:Y:S05]  /*0d70*/  BSYNC.RECONVERGENT B1 ;  /* 0x0000000000017941 */ /* 0x000fea0003800200 */
.L_x_26:
[----:B------:R-:W-:Y:S04]  /*0d80*/  BSSY.RECONVERGENT B2, `(.L_x_28) ;  /* 0x000001a000027945 */ /* 0x000fe80003800200 */
[----:B------:R-:W-:Y:S04]  /*0d90*/  BSSY.RELIABLE B1, `(.L_x_29) ;  /* 0x0000015000017945 */ /* 0x000fe80003800100 */
[----:B------:R-:W-:Y:S05]  /*0da0*/  @P3 BRA `(.L_x_30) ;  /* 0x0000000000203947 */ /* 0x000fea0003800000 */
[----:B---345:R-:W3:Y:S02]  /*0db0*/  LDS R2, [UR8+0x34] ;  /* 0x00003408ff027984 */ /* 0x038ee40008000800 */
[----:B---3--:R-:W-:-:S05]  /*0dc0*/  LOP3.LUT R2, R2, 0x38, RZ, 0xb8, !PT ;  /* 0x0000003802027812 */ /* 0x008fca00078eb8ff */
[----:B------:R3:W-:Y:S01]  /*0dd0*/  STS [UR8+0x34], R2 ;  /* 0x00003402ff007988 */ /* 0x0007e20008000808 */
[----:B------:R-:W-:Y:S05]  /*0de0*/  @P3 BRA `(.L_x_31) ;  /* 0x0000000000203947 */ /* 0x000fea0003800000 */
[----:B---3--:R-:W3:Y:S01]  /*0df0*/  LDS R2, [UR8+0x8] ;  /* 0x00000808ff027984 */ /* 0x008ee20008000800 */
[----:B------:R-:W-:-:S05]  /*0e00*/  IMAD.MOV.U32 R3, RZ, RZ, 0x780 ;  /* 0x00000780ff037424 */ /* 0x000fca00078e00ff */
[----:B---3--:R-:W-:-:S05]  /*0e10*/  LOP3.LUT R2, R2, 0x300, R3, 0xd8, !PT ;  /* 0x0000030002027812 */ /* 0x008fca00078ed803 */
[----:B------:R3:W-:Y:S02]  /*0e20*/  STS [UR8+0x8], R2 ;  /* 0x00000802ff007988 */ /* 0x0007e40008000808 */
.L_x_30:
[----:B------:R-:W-:Y:S05]  /*0e30*/  @P3 BRA `(.L_x_32) ;  /* 0x0000000000283947 */ /* 0x000fea0003800000 */
[----:B---345:R-:W3:Y:S02]  /*0e40*/  LDS R2, [UR8+0x8] ;  /* 0x00000808ff027984 */ /* 0x038ee40008000800 */
[----:B---3--:R-:W-:-:S05]  /*0e50*/  LOP3.LUT R2, R2, 0x1800, RZ, 0xb8, !PT ;  /* 0x0000180002027812 */ /* 0x008fca00078eb8ff */
[----:B------:R4:W-:Y:S02]  /*0e60*/  STS [UR8+0x8], R2 ;  /* 0x00000802ff007988 */ /* 0x0009e40008000808 */
.L_x_31:
[----:B------:R-:W-:Y:S05]  /*0e70*/  @P3 BREAK.RELIABLE B1 ;  /* 0x0000000000013942 */ /* 0x000fea0003800100 */
[----:B------:R-:W-:Y:S05]  /*0e80*/  @P3 BRA `(.L_x_33) ;  /* 0x0000000000243947 */ /* 0x000fea0003800000 */
[----:B---34-:R-:W3:Y:S01]  /*0e90*/  LDS R2, [UR8+0x8] ;  /* 0x00000808ff027984 */ /* 0x018ee20008000800 */
[----:B------:R-:W-:-:S05]  /*0ea0*/  IMAD.MOV.U32 R3, RZ, RZ, 0x6000 ;  /* 0x00006000ff037424 */ /* 0x000fca00078e00ff */
[----:B---3--:R-:W-:-:S04]  /*0eb0*/  LOP3.LUT R2, R2, 0x6000, R3, 0xd8, !PT ;  /* 0x0000600002027812 */ /* 0x008fc800078ed803 */
[----:B------:R-:W-:-:S05]  /*0ec0*/  LOP3.LUT R2, R2, 0x400000, RZ, 0xb8, !PT ;  /* 0x0040000002027812 */ /* 0x000fca00078eb8ff */
[----:B------:R3:W-:Y:S02]  /*0ed0*/  STS [UR8+0x8], R2 ;  /* 0x00000802ff007988 */ /* 0x0007e40008000808 */
.L_x_32:
[----:B------:R-:W-:Y:S05]  /*0ee0*/  BSYNC.RELIABLE B1 ;  /* 0x0000000000017941 */ /* 0x000fea0003800100 */
.L_x_29:
[----:B---345:R-:W3:Y:S02]  /*0ef0*/  @!P3 LDS R2, [UR8+0x8] ;  /* 0x00000808ff02b984 */ /* 0x038ee40008000800 */
[----:B---3--:R-:W-:-:S05]  /*0f00*/  @!P3 LOP3.LUT R2, R2, 0x8000, RZ, 0xb8, !PT ;  /* 0x000080000202b812 */ /* 0x008fca00078eb8ff */
[----:B------:R5:W-:Y:S02]  /*0f10*/  @!P3 STS [UR8+0x8], R2 ;  /* 0x00000802ff00b988 */ /* 0x000be40008000808 */
.L_x_33:
[----:B------:R-:W-:Y:S05]  /*0f20*/  BSYNC.RECONVERGENT B2 ;  /* 0x0000000000027941 */ /* 0x000fea0003800200 */
.L_x_28:
[----:B------:R-:W-:Y:S05]  /*0f30*/  WARPSYNC.ALL ;  /* 0x0000000000007948 */ /* 0x000fea0003800000 */
[----:B------:R-:W-:Y:S01]  /*0f40*/  NOP ;  /* 0x0000000000007918 */ /* 0x000fe20000000000 */
[----:B------:R-:W-:-:S04]  /*0f50*/  UIADD3 UR5, UPT, UPT, UR4, 0x80, URZ ;  /* 0x0000008004057890 */ /* 0x000fc8000fffe0ff */
[----:B------:R-:W-:-:S04]  /*0f60*/  UIADD3 UR22, UP0, UPT, UR5, UR16, URZ ;  /* 0x0000001005167290 */ /* 0x000fc8000ff1e0ff */
[----:B------:R-:W-:Y:S01]  /*0f70*/  ULEA.HI.X.SX32 UR23, UR5, UR17, 0x1, UP0 ;  /* 0x0000001105177291 */ /* 0x000fe200080f0eff */
[----:B------:R-:W-:Y:S11]  /*0f80*/  @P0 BRA `(.L_x_34) ;  /* 0x0000000000300947 */ /* 0x000ff60003800000 */
[----:B---345:R-:W3:Y:S01]  /*0f90*/  S2R R2, SR_LANEID ;  /* 0x0000000000027919 */ /* 0x038ee20000000000 */
[----:B------:R-:W-:Y:S05]  /*0fa0*/  WARPSYNC.ALL ;  /* 0x0000000000007948 */ /* 0x000fea0003800000 */
[----:B------:R-:W-:Y:S01]  /*0fb0*/  NOP ;  /* 0x0000000000007918 */ /* 0x000fe20000000000 */
[----:B---3--:R-:W-:-:S05]  /*0fc0*/  IMAD.SHL.U32 R6, R2, 0x4, RZ ;  /* 0x0000000402067824 */ /* 0x008fca00078e00ff */
[----:B------:R-:W3:Y:S01]  /*0fd0*/  LDS R7, [R6+UR8] ;  /* 0x0000000806077984 */ /* 0x000ee20008000800 */
[----:B------:R-:W-:-:S05]  /*0fe0*/  IADD3 R2, P1, PT, R6, UR22, RZ ;  /* 0x0000001606027c10 */ /* 0x000fca000ff3e0ff */
[----:B------:R-:W-:-:S05]  /*0ff0*/  IMAD.X R3, RZ, RZ, UR23, P1 ;  /* 0x00000017ff037e24 */ /* 0x000fca00088e06ff */
[----:B---3--:R3:W4:Y:S01]  /*1000*/  ATOMG.E.EXCH.STRONG.GPU PT, RZ, [R2], R7 ;  /* 0x0000000702ff73a8 */ /* 0x00872200041ee100 */
[----:B------:R-:W-:-:S04]  /*1010*/  DEPBAR {5,4,3,2,1,0} ;  /* 0x0000003f0000791a */ /* 0x000fc80000000000 */
[----:B------:R-:W5:Y:S02]  /*1020*/  CCTL.E.C.LDCU.IV.DEEP [UR22] ;  /* 0x0000000016007540 */ /* 0x000f640009c08000 */
[----:B-----5:R3:W-:Y:S01]  /*1030*/  UTMACCTL.IV [UR22] ;  /* 0x00000000160079b9 */ /* 0x0207e20008000000 */
[----:B------:R-:W-:Y:S01]  /*1040*/  NOP ;  /* 0x0000000000007918 */ /* 0x000fe20000000000 */
.L_x_34:
[----:B------:R-:W-:Y:S05]  /*1050*/  @P0 BRA `(.L_x_35) ;  /* 0x00000000000c0947 */ /* 0x000fea0003800000 */
[----:B------:R0:W-:Y:S01]  /*1060*/  UTMACMDFLUSH ;  /* 0x00000000000079b7 */ /* 0x0001e20000000000 */
[----:B------:R-:W-:Y:S05]  /*1070*/  @P0 BRA `(.L_x_35) ;  /* 0x0000000000040947 */ /* 0x000fea0003800000 */
[----:B------:R-:W-:-:S04]  /*1080*/  DEPBAR.LE SB0, 0x0 ;  /* 0x000080000000791a */ /* 0x000fc80000000000 */
.L_x_35:
[----:B------:R-:W-:Y:S05]  /*1090*/  WARPSYNC.ALL ;  /* 0x0000000000007948 */ /* 0x000fea0003800000 */
[----:B------:R-:W-:Y:S01]  /*10a0*/  NOP ;  /* 0x0000000000007918 */ /* 0x000fe20000000000 */
[----:B----4-:R-:W-:Y:S06]  /*10b0*/  BAR.SYNC.DEFER_BLOCKING 0x0 ;  /* 0x0000000000007b1d */ /* 0x010fec0000010000 */
[----:B------:R-:W-:Y:S02]  /*10c0*/  BSSY.RECONVERGENT B2, `(.L_x_36) ;  /* 0x000000b000027945 */ /* 0x000fe40003800200 */
[----:B------:R-:W-:Y:S06]  /*10d0*/  BAR.SYNC.DEFER_BLOCKING 0x0 ;  /* 0x0000000000007b1d */ /* 0x000fec0000010000 */
[----:B------:R4:W-:Y:S01]  /*10e0*/  @!P0 STS [R10], RZ ;  /* 0x000000ff0a008388 */ /* 0x0009e20000000800 */
[----:B------:R-:W-:Y:S01]  /*10f0*/  NOP ;  /* 0x0000000000007918 */ /* 0x000fe20000000000 */
[----:B------:R-:W-:Y:S05]  /*1100*/  @P3 BRA `(.L_x_37) ;  /* 0x0000000000183947 */ /* 0x000fea0003800000 */
[----:B---3-5:R-:W3:Y:S01]  /*1110*/  LDS R2, [UR8+0x8] ;  /* 0x00000808ff027984 */ /* 0x028ee20008000800 */
[----:B------:R-:W5:Y:S01]  /*1120*/  LDC.64 R6, c[0x0][0x390] ;  /* 0x0000e400ff067b82 */ /* 0x000f620000000a00 */
[----:B------:R-:W-:Y:S02]  /*1130*/  IMAD.MOV.U32 R3, RZ, RZ, 0x70 ;  /* 0x00000070ff037424 */ /* 0x000fe400078e00ff */
[----:B-----5:R5:W-:Y:S03]  /*1140*/  STS.64 [UR8], R6 ;  /* 0x00000006ff007988 */ /* 0x020be60008000a08 */
[----:B---3--:R-:W-:-:S05]  /*1150*/  LOP3.LUT R2, R2, 0x10, R3, 0xd8, !PT ;  /* 0x0000001002027812 */ /* 0x008fca00078ed803 */
[----:B------:R5:W-:Y:S02]  /*1160*/  STS [UR8+0x8], R2 ;  /* 0x00000802ff007988 */ /* 0x000be40008000808 */
.L_x_37:
[----:B---3--:R-:W-:Y:S05]  /*1170*/  BSYNC.RECONVERGENT B2 ;  /* 0x0000000000027941 */ /* 0x008fea0003800200 */
.L_x_36:
[----:B------:R-:W-:Y:S04]  /*1180*/  BSSY.RECONVERGENT B3, `(.L_x_38) ;  /* 0x0000011000037945 */ /* 0x000fe80003800200 */
[----:B------:R-:W-:Y:S04]  /*1190*/  BSSY.RELIABLE B2, `(.L_x_39) ;  /* 0x000000e000027945 */ /* 0x000fe80003800100 */
[----:B------:R-:W-:Y:S05]  /*11a0*/  @P3 BRA `(.L_x_40) ;  /* 0x0000000000243947 */ /* 0x000fea0003800000 */
[----:B-----5:R-:W3:Y:S01]  /*11b0*/  LDS R2, [UR8+0x34] ;  /* 0x00003408ff027984 */ /* 0x020ee20008000800 */
[----:B------:R-:W-:-:S05]  /*11c0*/  IMAD.MOV.U32 R3, RZ, RZ, 0x3f000000 ;  /* 0x3f000000ff037424 */ /* 0x000fca00078e00ff */
[----:B---3--:R-:W-:-:S05]  /*11d0*/  LOP3.LUT R2, R2, 0xff000000, R3, 0xb8, !PT ;  /* 0xff00000002027812 */ /* 0x008fca00078eb803 */
[----:B------:R3:W-:Y:S01]  /*11e0*/  STS [UR8+0x34], R2 ;  /* 0x00003402ff007988 */ /* 0x0007e20008000808 */
[----:B------:R-:W-:Y:S05]  /*11f0*/  @P3 BRA `(.L_x_41) ;  /* 0x00000000001c3947 */ /* 0x000fea0003800000 */
[----:B---3--:R-:W3:Y:S01]  /*1200*/  LDS R2, [UR8+0x38] ;  /* 0x00003808ff027984 */ /* 0x008ee20008000800 */
[----:B------:R-:W-:-:S05]  /*1210*/  IMAD.MOV.U32 R3, RZ, RZ, 0x7f ;  /* 0x0000007fff037424 */ /* 0x000fca00078e00ff */
[----:B---3--:R-:W-:-:S05]  /*1220*/  LOP3.LUT R2, R2, 0xff, R3, 0xb8, !PT ;  /* 0x000000ff02027812 */ /* 0x008fca00078eb803 */
[----:B------:R3:W-:Y:S02]  /*1230*/  STS [UR8+0x38], R2 ;  /* 0x00003802ff007988 */ /* 0x0007e40008000808 */
.L_x_40:
[----:B------:R-:W-:Y:S05]  /*1240*/  @P3 BREAK.RELIABLE B2 ;  /* 0x0000000000023942 */ /* 0x000fea0003800100 */
[----:B------:R-:W-:Y:S05]  /*1250*/  @P3 BRA `(.L_x_42) ;  /* 0x00000000000c3947 */ /* 0x000fea0003800000 */
[----:B------:R2:W-:Y:S02]  /*1260*/  STS [UR8+0x20], R5 ;  /* 0x00002005ff007988 */ /* 0x0005e40008000808 */
.L_x_41:
[----:B------:R-:W-:Y:S05]  /*1270*/  BSYNC.RELIABLE B2 ;  /* 0x0000000000027941 */ /* 0x000fea0003800100 */
.L_x_39:
[----:B------:R2:W-:Y:S02]  /*1280*/  @!P3 STS [UR8+0x24], R4 ;  /* 0x00002404ff00b988 */ /* 0x0005e40008000808 */
.L_x_42:
[----:B------:R-:W-:Y:S05]  /*1290*/  BSYNC.RECONVERGENT B3 ;  /* 0x0000000000037941 */ /* 0x000fea0003800200 */
.L_x_38:
[----:B------:R-:W-:Y:S05]  /*12a0*/  WARPSYNC.ALL ;  /* 0x0000000000007948 */ /* 0x000fea0003800000 */
[----:B------:R-:W-:Y:S01]  /*12b0*/  NOP ;  /* 0x0000000000007918 */ /* 0x000fe20000000000 */
[----:B------:R-:W-:Y:S04]  /*12c0*/  BSSY.RECONVERGENT B3, `(.L_x_43) ;  /* 0x000000e000037945 */ /* 0x000fe80003800200 */
[----:B------:R-:W-:Y:S05]  /*12d0*/  @P3 BRA `(.L_x_44) ;  /* 0x0000000000303947 */ /* 0x000fea0003800000 */
[----:B------:R-:W2:Y:S02]  /*12e0*/  LDS R3, [UR8+0x34] ;  /* 0x00003408ff037984 */ /* 0x000ea40008000800 */
[----:B--2---:R-:W2:Y:S02]  /*12f0*/  LDC.64 R4, c[0x0][0x3b8] ;  /* 0x0000ee00ff047b82 */ /* 0x004ea40000000a00 */
[----:B---3-5:R-:W3:Y:S01]  /*1300*/  LDS R2, [UR8+0x1c] ;  /* 0x00001c08ff027984 */ /* 0x028ee20008000800 */
[C---:B--2---:R-:W-:Y:S01]  /*1310*/  SHF.L.U64.HI R5, R4.reuse, 0x1, R5 ;  /* 0x0000000104057819 */ /* 0x044fe20000010205 */
[----:B------:R-:W-:-:S03]  /*1320*/  IMAD.SHL.U32 R4, R4, 0x2, RZ ;  /* 0x0000000204047824 */ /* 0x000fc600078e00ff */
[--C-:B------:R-:W-:Y:S02]  /*1330*/  SHF.R.U32.HI R7, RZ, 0x4, R5.reuse ;  /* 0x00000004ff077819 */ /* 0x100fe40000011605 */
[----:B------:R-:W-:-:S05]  /*1340*/  SHF.R.U64 R4, R4, 0x4, R5 ;  /* 0x0000000404047819 */ /* 0x000fca0000001205 */
[----:B------:R2:W-:Y:S01]  /*1350*/  STS [UR8+0xc], R4 ;  /* 0x00000c04ff007988 */ /* 0x0005e20008000808 */
[----:B------:R-:W-:Y:S02]  /*1360*/  LOP3.LUT R3, R3, 0x7, RZ, 0xb8, !PT ;  /* 0x0000000703037812 */ /* 0x000fe400078eb8ff */
[----:B---3--:R-:W-:-:S03]  /*1370*/  LOP3.LUT R2, R2, 0xf, R7, 0xb8, !PT ;  /* 0x0000000f02027812 */ /* 0x008fc600078eb807 */
[----:B------:R2:W-:Y:S04]  /*1380*/  STS [UR8+0x34], R3 ;  /* 0x00003403ff007988 */ /* 0x0005e80008000808 */
[----:B------:R2:W-:Y:S02]  /*1390*/  STS [UR8+0x1c], R2 ;  /* 0x00001c02ff007988 */ /* 0x0005e40008000808 */
.L_x_44:
[----:B------:R-:W-:Y:S05]  /*13a0*/  BSYNC.RECONVERGENT B3 ;  /* 0x0000000000037941 */ /* 0x000fea0003800200 */
.L_x_43:
[----:B------:R-:W-:Y:S04]  /*13b0*/  BSSY.RECONVERGENT B4, `(.L_x_45) ;  /* 0x000001a000047945 */ /* 0x000fe80003800200 */
[----:B------:R-:W-:Y:S04]  /*13c0*/  BSSY.RELIABLE B3, `(.L_x_46) ;  /* 0x0000015000037945 */ /* 0x000fe80003800100 */
[----:B------:R-:W-:Y:S05]  /*13d0*/  @P3 BRA `(.L_x_47) ;  /* 0x0000000000203947 */ /* 0x000fea0003800000 */
[----:B--23-5:R-:W2:Y:S02]  /*13e0*/  LDS R2, [UR8+0x34] ;  /* 0x00003408ff027984 */ /* 0x02cea40008000800 */
[----:B--2---:R-:W-:-:S05]  /*13f0*/  LOP3.LUT R2, R2, 0x38, RZ, 0xb8, !PT ;  /* 0x0000003802027812 */ /* 0x004fca00078eb8ff */
[----:B------:R2:W-:Y:S01]  /*1400*/  STS [UR8+0x34], R2 ;  /* 0x00003402ff007988 */ /* 0x0005e20008000808 */
[----:B------:R-:W-:Y:S05]  /*1410*/  @P3 BRA `(.L_x_48) ;  /* 0x0000000000203947 */ /* 0x000fea0003800000 */
[----:B--2---:R-:W2:Y:S01]  /*1420*/  LDS R2, [UR8+0x8] ;  /* 0x00000808ff027984 */ /* 0x004ea20008000800 */
[----:B------:R-:W-:-:S05]  /*1430*/  IMAD.MOV.U32 R3, RZ, RZ, 0x780 ;  /* 0x00000780ff037424 */ /* 0x000fca00078e00ff */
[----:B--2---:R-:W-:-:S05]  /*1440*/  LOP3.LUT R2, R2, 0x300, R3, 0xd8, !PT ;  /* 0x0000030002027812 */ /* 0x004fca00078ed803 */
[----:B------:R2:W-:Y:S02]  /*1450*/  STS [UR8+0x8], R2 ;  /* 0x00000802ff007988 */ /* 0x0005e40008000808 */
.L_x_47:
[----:B------:R-:W-:Y:S05]  /*1460*/  @P3 BRA `(.L_x_49) ;  /* 0x0000000000283947 */ /* 0x000fea0003800000 */
[----:B--23-5:R-:W2:Y:S02]  /*1470*/  LDS R2, [UR8+0x8] ;  /* 0x00000808ff027984 */ /* 0x02cea40008000800 */
[----:B--2---:R-:W-:-:S05]  /*1480*/  LOP3.LUT R2, R2, 0x1800, RZ, 0xb8, !PT ;  /* 0x0000180002027812 */ /* 0x004fca00078eb8ff */
[----:B------:R3:W-:Y:S02]  /*1490*/  STS [UR8+0x8], R2 ;  /* 0x00000802ff007988 */ /* 0x0007e40008000808 */
.L_x_48:
[----:B------:R-:W-:Y:S05]  /*14a0*/  @P3 BREAK.RELIABLE B3 ;  /* 0x0000000000033942 */ /* 0x000fea0003800100 */
[----:B------:R-:W-:Y:S05]  /*14b0*/  @P3 BRA `(.L_x_50) ;  /* 0x0000000000243947 */ /* 0x000fea0003800000 */
[----:B--23--:R-:W2:Y:S01]  /*14c0*/  LDS R2, [UR8+0x8] ;  /* 0x00000808ff027984 */ /* 0x00cea20008000800 */
[----:B------:R-:W-:-:S05]  /*14d0*/  IMAD.MOV.U32 R3, RZ, RZ, 0x6000 ;  /* 0x00006000ff037424 */ /* 0x000fca00078e00ff */
[----:B--2---:R-:W-:-:S04]  /*14e0*/  LOP3.LUT R2, R2, 0x6000, R3, 0xd8, !PT ;  /* 0x0000600002027812 */ /* 0x004fc800078ed803 */
[----:B------:R-:W-:-:S05]  /*14f0*/  LOP3.LUT R2, R2, 0x400000, RZ, 0xb8, !PT ;  /* 0x0040000002027812 */ /* 0x000fca00078eb8ff */
[----:B------:R2:W-:Y:S02]  /*1500*/  STS [UR8+0x8], R2 ;  /* 0x00000802ff007988 */ /* 0x0005e40008000808 */
.L_x_49:
[----:B------:R-:W-:Y:S05]  /*1510*/  BSYNC.RELIABLE B3 ;  /* 0x0000000000037941 */ /* 0x000fea0003800100 */
.L_x_46:
[----:B--23-5:R-:W2:Y:S02]  /*1520*/  @!P3 LDS R2, [UR8+0x8] ;  /* 0x00000808ff02b984 */ /* 0x02cea40008000800 */
[----:B--2---:R-:W-:-:S05]  /*1530*/  @!P3 LOP3.LUT R2, R2, 0x8000, RZ, 0xb8, !PT ;  /* 0x000080000202b812 */ /* 0x004fca00078eb8ff */
[----:B------:R5:W-:Y:S02]  /*1540*/  @!P3 STS [UR8+0x8], R2 ;  /* 0x00000802ff00b988 */ /* 0x000be40008000808 */
.L_x_50:
[----:B------:R-:W-:Y:S05]  /*1550*/  BSYNC.RECONVERGENT B4 ;  /* 0x0000000000047941 */ /* 0x000fea0003800200 */
.L_x_45:
[----:B------:R-:W-:Y:S05]  /*1560*/  WARPSYNC.ALL ;  /* 0x0000000000007948 */ /* 0x000fea0003800000 */
[----:B------:R-:W-:Y:S01]  /*1570*/  NOP ;  /* 0x0000000000007918 */ /* 0x000fe20000000000 */
[----:B------:R-:W-:-:S04]  /*1580*/  UIADD3 UR4, UPT, UPT, UR4, 0x100, URZ ;  /* 0x0000010004047890 */ /* 0x000fc8000fffe0ff */
[----:B------:R-:W-:-:S04]  /*1590*/  UIADD3 UR16, UP0, UPT, UR4, UR16, URZ ;  /* 0x0000001004107290 */ /* 0x000fc8000ff1e0ff */
[----:B------:R-:W-:Y:S01]  /*15a0*/  ULEA.HI.X.SX32 UR17, UR4, UR17, 0x1, UP0 ;  /* 0x0000001104117291 */ /* 0x000fe200080f0eff */
[----:B------:R-:W-:Y:S11]  /*15b0*/  @P0 BRA `(.L_x_51) ;  /* 0x0000000000300947 */ /* 0x000ff60003800000 */
[----:B--23-5:R-:W2:Y:S01]  /*15c0*/  S2R R2, SR_LANEID ;  /* 0x0000000000027919 */ /* 0x02cea20000000000 */
[----:B------:R-:W-:Y:S05]  /*15d0*/  WARPSYNC.ALL ;  /* 0x0000000000007948 */ /* 0x000fea0003800000 */
[----:B------:R-:W-:Y:S01]  /*15e0*/  NOP ;  /* 0x0000000000007918 */ /* 0x000fe20000000000 */
[----:B--2---:R-:W-:-:S05]  /*15f0*/  IMAD.SHL.U32 R4, R2, 0x4, RZ ;  /* 0x0000000402047824 */ /* 0x004fca00078e00ff */
[----:B------:R-:W2:Y:S01]  /*1600*/  LDS R5, [R4+UR8] ;  /* 0x0000000804057984 */ /* 0x000ea20008000800 */
[----:B------:R-:W-:-:S05]  /*1610*/  IADD3 R2, P1, PT, R4, UR16, RZ ;  /* 0x0000001004027c10 */ /* 0x000fca000ff3e0ff */
[----:B------:R-:W-:-:S05]  /*1620*/  IMAD.X R3, RZ, RZ, UR17, P1 ;  /* 0x00000011ff037e24 */ /* 0x000fca00088e06ff */
[----:B--2---:R2:W3:Y:S01]  /*1630*/  ATOMG.E.EXCH.STRONG.GPU PT, RZ, [R2], R5 ;  /* 0x0000000502ff73a8 */ /* 0x0044e200041ee100 */
[----:B------:R-:W-:-:S04]  /*1640*/  DEPBAR {5,4,3,2,1,0} ;  /* 0x0000003f0000791a */ /* 0x000fc80000000000 */
[----:B------:R-:W5:Y:S02]  /*1650*/  CCTL.E.C.LDCU.IV.DEEP [UR16] ;  /* 0x0000000010007540 */ /* 0x000f640009c08000 */
[----:B-----5:R2:W-:Y:S01]  /*1660*/  UTMACCTL.IV [UR16] ;  /* 0x00000000100079b9 */ /* 0x0205e20008000000 */
[----:B------:R-:W-:Y:S01]  /*1670*/  NOP ;  /* 0x0000000000007918 */ /* 0x000fe20000000000 */
.L_x_51:
[----:B------:R-:W-:Y:S05]  /*1680*/  @P0 BRA `(.L_x_52) ;  /* 0x00000000000c0947 */ /* 0x000fea0003800000 */
[----:B------:R0:W-:Y:S01]  /*1690*/  UTMACMDFLUSH ;  /* 0x00000000000079b7 */ /* 0x0001e20000000000 */
[----:B------:R-:W-:Y:S05]  /*16a0*/  @P0 BRA `(.L_x_52) ;  /* 0x0000000000040947 */ /* 0x000fea0003800000 */
[----:B------:R-:W-:-:S04]  /*16b0*/  DEPBAR.LE SB0, 0x0 ;  /* 0x000080000000791a */ /* 0x000fc80000000000 */
.L_x_52:
[----:B------:R-:W-:Y:S05]  /*16c0*/  WARPSYNC.ALL ;  /* 0x0000000000007948 */ /* 0x000fea0003800000 */
[----:B------:R-:W-:Y:S01]  /*16d0*/  NOP ;  /* 0x0000000000007918 */ /* 0x000fe20000000000 */
[----:B---3--:R-:W-:Y:S01]  /*16e0*/  BAR.SYNC.DEFER_BLOCKING 0x0 ;  /* 0x0000000000007b1d */ /* 0x008fe20000010000 */
[----:B--2--5:R-:W-:Y:S01]  /*16f0*/  SHF.R.U32.HI R2, RZ, 0x5, R0 ;  /* 0x00000005ff027819 */ /* 0x024fe20000011600 */
[----:B------:R-:W-:-:S03]  /*1700*/  USHF.L.U32 UR19, UR19, 0x7, URZ ;  /* 0x0000000713137899 */ /* 0x000fc600080006ff */
[----:B------:R-:W-:Y:S01]  /*1710*/  R2UR UR18, R2 ;  /* 0x00000000021272ca */ /* 0x000fe200000e0000 */
[----:B------:R-:W-:Y:S01]  /*1720*/  VOTEU.ALL UP0, P3 ;  /* 0x0000000000ff7886 */ /* 0x000fe20001800000 */
[----:B------:R-:W-:Y:S01]  /*1730*/  UMOV UR4, 0x1 ;  /* 0x0000000100047882 */ /* 0x000fe20000000000 */
[----:B------:R-:W-:Y:S01]  /*1740*/  VOTEU.ALL UP1, P3 ;  /* 0x0000000000ff7886 */ /* 0x000fe20001820000 */
[----:B------:R-:W-:Y:S02]  /*1750*/  BSSY.RECONVERGENT B4, `(.L_x_53) ;  /* 0x0000018000047945 */ /* 0x000fe40003800200 */
[----:B------:R-:W-:-:S04]  /*1760*/  @!UP0 UIADD3 UR10, UPT, UPT, -UR4, 0x100000, URZ ;  /* 0x00100000040a8890 */ /* 0x000fc8000fffe1ff */
[----:B------:R-:W-:Y:S02]  /*1770*/  @!UP0 USHF.L.U32 UR11, UR10, 0xb, URZ ;  /* 0x0000000b0a0b8899 */ /* 0x000fe400080006ff */
[----:B------:R-:W-:Y:S02]  /*1780*/  @!UP0 USHF.L.U32 UR10, UR10, 0x1, URZ ;  /* 0x000000010a0a8899 */ /* 0x000fe400080006ff */
[----:B------:R-:W-:-:S04]  /*1790*/  @!UP0 UIADD3 UR4, UPT, UPT, -UR4, 0x100000, URZ ;  /* 0x0010000004048890 */ /* 0x000fc8000fffe1ff */
[----:B------:R-:W-:Y:S02]  /*17a0*/  @!UP0 USHF.L.U32 UR5, UR4, 0xb, URZ ;  /* 0x0000000b04058899 */ /* 0x000fe400080006ff */
[----:B------:R-:W-:Y:S01]  /*17b0*/  @!UP0 USHF.L.U32 UR4, UR4, 0x1, URZ ;  /* 0x0000000104048899 */ /* 0x000fe200080006ff */
[----:B------:R-:W-:Y:S01]  /*17c0*/  VOTEU.ALL UP0, P3 ;  /* 0x0000000000ff7886 */ /* 0x000fe20001800000 */
[----:B------:R-:W2:Y:S04]  /*17d0*/  FENCE.VIEW.ASYNC.S ;  /* 0x00000000000073c6 */ /* 0x000ea80000000000 */
[----:B--2---:R2:W3:Y:S06]  /*17e0*/  @!UP0 SYNCS.EXCH.64 URZ, [UR8+0x18000], UR10 ;  /* 0x0180000a08ff85b2 */ /* 0x0044ec0008000100 */
[----:B------:R2:W3:Y:S02]  /*17f0*/  @!UP1 SYNCS.EXCH.64 URZ, [UR8+0x18020], UR4 ;  /* 0x0180200408ff95b2 */ /* 0x0004e40008000100 */
[----:B---3--:R-:W-:Y:S06]  /*1800*/  BAR.SYNC.DEFER_BLOCKING 0x0 ;  /* 0x0000000000007b1d */ /* 0x008fec0000010000 */
[----:B------:R-:W-:Y:S05]  /*1810*/  @P3 BRA `(.L_x_54) ;  /* 0x00000000002c3947 */ /* 0x000fea0003800000 */
[----:B--2---:R-:W-:Y:S02]  /*1820*/  UMOV UR4, 0x1 ;  /* 0x0000000100047882 */ /* 0x004fe40000000000 */
[----:B------:R-:W-:-:S04]  /*1830*/  UIADD3 UR10, UPT, UPT, -UR4, 0x100000, URZ ;  /* 0x00100000040a7890 */ /* 0x000fc8000fffe1ff */
[----:B------:R-:W-:Y:S02]  /*1840*/  USHF.L.U32 UR11, UR10, 0xb, URZ ;  /* 0x0000000b0a0b7899 */ /* 0x000fe400080006ff */
[----:B------:R-:W-:Y:S02]  /*1850*/  USHF.L.U32 UR10, UR10, 0x1, URZ ;  /* 0x000000010a0a7899 */ /* 0x000fe400080006ff */
[----:B------:R-:W-:-:S04]  /*1860*/  UIADD3 UR4, UPT, UPT, -UR4, 0x100000, URZ ;  /* 0x0010000004047890 */ /* 0x000fc8000fffe1ff */
[----:B------:R-:W-:Y:S02]  /*1870*/  USHF.L.U32 UR5, UR4, 0xb, URZ ;  /* 0x0000000b04057899 */ /* 0x000fe400080006ff */
[----:B------:R-:W-:Y:S01]  /*1880*/  USHF.L.U32 UR4, UR4, 0x1, URZ ;  /* 0x0000000104047899 */ /* 0x000fe200080006ff */
[----:B------:R-:W2:Y:S03]  /*1890*/  FENCE.VIEW.ASYNC.S ;  /* 0x00000000000073c6 */ /* 0x000ea60000000000 */
[----:B--2---:R3:W5:Y:S08]  /*18a0*/  SYNCS.EXCH.64 URZ, [UR8+0x18008], UR10 ;  /* 0x0180080a08ff75b2 */ /* 0x0047700008000100 */
[----:B------:R3:W2:Y:S02]  /*18b0*/  SYNCS.EXCH.64 URZ, [UR8+0x18028], UR4 ;  /* 0x0180280408ff75b2 */ /* 0x0006a40008000100 */
[----:B---3--:R-:W-:Y:S01]  /*18c0*/  NOP ;  /* 0x0000000000007918 */ /* 0x008fe20000000000 */
.L_x_54:
[----:B--2---:R-:W-:Y:S05]  /*18d0*/  BSYNC.RECONVERGENT B4 ;  /* 0x0000000000047941 */ /* 0x004fea0003800200 */
.L_x_53:
[----:B-----5:R-:W-:Y:S01]  /*18e0*/  BAR.SYNC.DEFER_BLOCKING 0x0 ;  /* 0x0000000000007b1d */ /* 0x020fe20000010000 */
[----:B------:R-:W-:Y:S01]  /*18f0*/  UIADD3 UR12, UPT, UPT, UR8, 0x18020, URZ ;  /* 0x00018020080c7890 */ /* 0x000fe2000fffe0ff */
[----:B------:R-:W-:Y:S01]  /*1900*/  ISETP.GE.AND P0, PT, R12, 0x1, PT ;  /* 0x000000010c00780c */ /* 0x000fe20003f06270 */
[----:B------:R-:W-:-:S03]  /*1910*/  USHF.L.U32 UR15, UR7, 0x7, URZ ;  /* 0x00000007070f7899 */ /* 0x000fc600080006ff */
[----:B------:R-:W-:Y:S04]  /*1920*/  BSSY.RECONVERGENT B4, `(.L_x_55) ;  /* 0x000000d000047945 */ /* 0x000fe80003800200 */
[----:B------:R-:W-:Y:S05]  /*1930*/  @P3 BRA `(.L_x_56) ;  /* 0x00000000002c3947 */ /* 0x000fea0003800000 */
[----:B------:R-:W-:Y:S02]  /*1940*/  UMOV UR4, 0x1 ;  /* 0x0000000100047882 */ /* 0x000fe40000000000 */
[----:B------:R-:W-:-:S04]  /*1950*/  UIADD3 UR10, UPT, UPT, -UR4, 0x100000, URZ ;  /* 0x00100000040a7890 */ /* 0x000fc8000fffe1ff */
[----:B------:R-:W-:Y:S02]  /*1960*/  USHF.L.U32 UR11, UR10, 0xb, URZ ;  /* 0x0000000b0a0b7899 */ /* 0x000fe400080006ff */
[----:B------:R-:W-:Y:S02]  /*1970*/  USHF.L.U32 UR10, UR10, 0x1, URZ ;  /* 0x000000010a0a7899 */ /* 0x000fe400080006ff */
[----:B------:R-:W-:-:S04]  /*1980*/  UIADD3 UR4, UPT, UPT, -UR4, 0x100000, URZ ;  /* 0x0010000004047890 */ /* 0x000fc8000fffe1ff */
[----:B------:R-:W-:Y:S02]  /*1990*/  USHF.L.U32 UR5, UR4, 0xb, URZ ;  /* 0x0000000b04057899 */ /* 0x000fe400080006ff */
[----:B------:R-:W-:Y:S01]  /*19a0*/  USHF.L.U32 UR4, UR4, 0x1, URZ ;  /* 0x0000000104047899 */ /* 0x000fe200080006ff */
[----:B------:R-:W2:Y:S03]  /*19b0*/  FENCE.VIEW.ASYNC.S ;  /* 0x00000000000073c6 */ /* 0x000ea60000000000 */
[----:B--2---:R2:W3:Y:S08]  /*19c0*/  SYNCS.EXCH.64 URZ, [UR8+0x18010], UR10 ;  /* 0x0180100a08ff75b2 */ /* 0x0044f00008000100 */
[----:B------:R2:W5:Y:S01]  /*19d0*/  SYNCS.EXCH.64 URZ, [UR8+0x18030], UR4 ;  /* 0x0180300408ff75b2 */ /* 0x0005620008000100 */
[----:B------:R-:W-:Y:S01]  /*19e0*/  NOP ;  /* 0x0000000000007918 */ /* 0x000fe20000000000 */
.L_x_56:
[----:B--2---:R-:W-:Y:S05]  /*19f0*/  BSYNC.RECONVERGENT B4 ;  /* 0x0000000000047941 */ /* 0x004fea0003800200 */
.L_x_55:
[----:B------:R-:W-:Y:S05]  /*1a00*/  @!P0 BRA `(.L_x_57) ;  /* 0x0000000800908947 */ /* 0x000fea0003800000 */
[----:B---3-5:R-:W-:Y:S01]  /*1a10*/  BAR.SYNC.DEFER_BLOCKING 0x0 ;  /* 0x0000000000007b1d */ /* 0x028fe20000010000 */
[----:B------:R-:W-:Y:S01]  /*1a20*/  @!P3 IMAD.MOV.U32 R2, RZ, RZ, 0x8000 ;  /* 0x00008000ff02b424 */ /* 0x000fe200078e00ff */
[----:B------:R-:W-:Y:S02]  /*1a30*/  ELECT P1, URZ, PT ;  /* 0x0000000000ff782f */ /* 0x000fe40003820000 */
[----:B------:R-:W-:Y:S02]  /*1a40*/  ELECT P0, URZ, PT ;  /* 0x0000000000ff782f */ /* 0x000fe40003800000 */
[C---:B------:R-:W-:Y:S01]  /*1a50*/  ISETP.LT.U32.AND P1, PT, R132.reuse, 0x20, P1 ;  /* 0x000000208400780c */ /* 0x040fe20000f21070 */
[----:B------:R-:W-:Y:S01]  /*1a60*/  UMOV UR11, UR15 ;  /* 0x0000000f000b7c82 */ /* 0x000fe20008000000 */
[----:B------:R-:W-:Y:S01]  /*1a70*/  ISETP.LT.U32.AND P0, PT, R132, 0x40, P0 ;  /* 0x000000408400780c */ /* 0x000fe20000701070 */
[----:B------:R-:W-:-:S04]  /*1a80*/  ULOP3.LUT UR4, UR18, 0x1, URZ, 0xc0, !UPT ;  /* 0x0000000112047892 */ /* 0x000fc8000f8ec0ff */
[----:B------:R-:W-:Y:S02]  /*1a90*/  ULEA UR5, UR4, UR8, 0xd ;  /* 0x0000000804057291 */ /* 0x000fe4000f8e68ff */
[----:B------:R-:W-:-:S04]  /*1aa0*/  ULEA UR6, UR4, UR19, 0x6 ;  /* 0x0000001304067291 */ /* 0x000fc8000f8e30ff */
[----:B------:R-:W-:Y:S01]  /*1ab0*/  VOTEU.ANY UP0, P1 ;  /* 0x0000000000ff7886 */ /* 0x000fe20000800100 */
[----:B------:R-:W-:Y:S01]  /*1ac0*/  VOTEU.ANY UP2, P1 ;  /* 0x0000000000ff7886 */ /* 0x000fe20000840100 */
[----:B------:R-:W-:Y:S01]  /*1ad0*/  VOTEU.ANY UP1, P0 ;  /* 0x0000000000ff7886 */ /* 0x000fe20000020100 */
[----:B------:R-:W-:Y:S01]  /*1ae0*/  VOTEU.ANY UP3, P0 ;  /* 0x0000000000ff7886 */ /* 0x000fe20000060100 */
[----:B------:R2:W-:Y:S01]  /*1af0*/  @!P3 SYNCS.ARRIVE.TRANS64 RZ, [UR8+0x18000], R2 ;  /* 0x01800002ffffb9a7 */ /* 0x0005e20008000008 */
[----:B------:R3:W-:Y:S06]  /*1b00*/  MEMBAR.ALL.CTA ;  /* 0x0000000000007992 */ /* 0x0007ec0000008000 */
[----:B---3--:R-:W3:Y:S01]  /*1b10*/  FENCE.VIEW.ASYNC.S ;  /* 0x00000000000073c6 */ /* 0x008ee20000000000 */
[----:B------:R-:W-:Y:S01]  /*1b20*/  @UP0 UIADD3 UR9, UPT, UPT, UR8, 0x18000, URZ ;  /* 0x0001800008090890 */ /* 0x000fe2000fffe0ff */
[----:B------:R-:W-:Y:S01]  /*1b30*/  @UP0 UMOV UR10, URZ ;  /* 0x000000ff000a0c82 */ /* 0x000fe20008000000 */
[----:B------:R-:W-:-:S02]  /*1b40*/  @UP1 UIADD3 UR4, UPT, UPT, UR5, 0xc000, URZ ;  /* 0x0000c00005041890 */ /* 0x000fc4000fffe0ff */
[----:B------:R-:W-:Y:S01]  /*1b50*/  @UP1 UIADD3 UR5, UPT, UPT, UR8, 0x18000, URZ ;  /* 0x0001800008051890 */ /* 0x000fe2000fffe0ff */
[----:B------:R-:W-:Y:S01]  /*1b60*/  @UP1 UMOV UR7, URZ ;  /* 0x000000ff00071c82 */ /* 0x000fe20008000000 */
[----:B------:R-:W-:Y:S01]  /*1b70*/  UISETP.NE.U32.AND UP0, UPT, UR18, URZ, UPT ;  /* 0x000000ff1200728c */ /* 0x000fe2000bf05070 */
[----:B---3--:R-:W-:Y:S06]  /*1b80*/  BAR.SYNC.DEFER_BLOCKING 0x0 ;  /* 0x0000000000007b1d */ /* 0x008fec0000010000 */
[----:B------:R2:W-:Y:S02]  /*1b90*/  @UP2 UTMALDG.2D [UR8], [UR20] ;  /* 0x00000008140025b4 */ /* 0x0005e40008008000 */
[----:B------:R-:W-:Y:S06]  /*1ba0*/  BAR.SYNC.DEFER_BLOCKING 0x0 ;  /* 0x0000000000007b1d */ /* 0x000fec0000010000 */
[----:B------:R2:W-:Y:S02]  /*1bb0*/  @UP3 UTMALDG.2D [UR4], [UR22] ;  /* 0x00000004160035b4 */ /* 0x0005e40008008000 */
[----:B------:R-:W-:Y:S06]  /*1bc0*/  BAR.SYNC.DEFER_BLOCKING 0x0 ;  /* 0x0000000000007b1d */ /* 0x000fec0000010000 */
[----:B------:R-:W3:Y:S02]  /*1bd0*/  SYNCS.PHASECHK.TRANS64.TRYWAIT P0, [UR8+0x18000], RZ ;  /* 0x018000ffff0075a7 */ /* 0x000ee40008001108 */
[----:B--23--:R-:W-:Y:S05]  /*1be0*/  @!P0 BRA `(.L_x_58) ;  /* 0x0000001000cc8947 */ /* 0x00cfea0003800000 */
.L_x_74:
[----:B------:R-:W-:Y:S05]  /*1bf0*/  BRA.U UP0, `(.L_x_59) ;  /* 0x0000000100787547 */ /* 0x000fea000b800000 */
[----:B------:R-:W-:Y:S02]  /*1c00*/  UIADD3 UR4, UPT, UPT, UR8, 0xc000, URZ ;  /* 0x0000c00008047890 */ /* 0x000fe4000fffe0ff */
[----:B------:R-:W-:Y:S02]  /*1c10*/  USHF.R.U32.HI UR6, URZ, 0x4, UR8 ;  /* 0x00000004ff067899 */ /* 0x000fe40008011608 */
[----:B------:R-:W-:Y:S02]  /*1c20*/  USHF.R.U32.HI UR4, URZ, 0x4, UR4 ;  /* 0x00000004ff047899 */ /* 0x000fe40008011604 */
[----:B------:R-:W-:Y:S02]  /*1c30*/  USGXT.U32 UR6, UR6, 0xe ;  /* 0x0000000e0606789a */ /* 0x000fe40008000000 */
[----:B------:R-:W-:Y:S02]  /*1c40*/  USGXT.U32 UR5, UR4, 0xe ;  /* 0x0000000e0405789a */ /* 0x000fe40008000000 */
[----:B------:R-:W-:-:S02]  /*1c50*/  UIADD3 UR32, UP0, UPT, UR6, 0x2, URZ ;  /* 0x0000000206207890 */ /* 0x000fc4000ff1e0ff */
[----:B------:R-:W-:Y:S01]  /*1c60*/  UIADD3 UR34, UP1, UPT, UR5, 0x2000080, URZ ;  /* 0x0200008005227890 */ /* 0x000fe2000ff3e0ff */
[----:B------:R-:W-:Y:S01]  /*1c70*/  UMOV UR4, URZ ;  /* 0x000000ff00047c82 */ /* 0x000fe20008000000 */
[----:B------:R-:W-:Y:S01]  /*1c80*/  UMOV UR36, 0x0 ;  /* 0x0000000000247882 */ /* 0x000fe20000000000 */
[----:B------:R-:W-:Y:S02]  /*1c90*/  UIADD3.X UR33, UPT, UPT, UR4, 0x40004040, URZ, UP0, !UPT ;  /* 0x4000404004217890 */ /* 0x000fe400087fe4ff */
[----:B------:R-:W-:Y:S02]  /*1ca0*/  UIADD3.X UR35, UPT, UPT, UR4, 0x40004040, URZ, UP1, !UPT ;  /* 0x4000404004237890 */ /* 0x000fe40008ffe4ff */
[----:B------:R-:W-:Y:S02]  /*1cb0*/  ULOP3.LUT UR4, UR5, 0x2000000, URZ, 0xfc, !UPT ;  /* 0x0200000005047892 */ /* 0x000fe4000f8efcff */
[----:B------:R-:W-:Y:S02]  /*1cc0*/  UIADD3.64 UR10, UPT, UPT, UR32, 0x2, URZ ;  /* 0x00000002200a7897 */ /* 0x000fe4000fffe0ff */
[----:B------:R-:W-:-:S02]  /*1cd0*/  UIADD3.64 UR24, UPT, UPT, UR34, 0x80, URZ ;  /* 0x0000008022187897 */ /* 0x000fc4000fffe0ff */
[----:B------:R-:W-:Y:S02]  /*1ce0*/  UIADD3.64 UR26, UPT, UPT, UR32, 0x4, URZ ;  /* 0x00000004201a7897 */ /* 0x000fe4000fffe0ff */
[----:B------:R-:W-:Y:S01]  /*1cf0*/  UIADD3.64 UR30, UPT, UPT, UR34, 0x100, URZ ;  /* 0x00000100221e7897 */ /* 0x000fe2000fffe0ff */
[----:B------:R-:W-:Y:S01]  /*1d00*/  UMOV UR37, 0x8210010 ;  /* 0x0821001000257882 */ /* 0x000fe20000000000 */
[----:B------:R-:W-:Y:S01]  /*1d10*/  UMOV UR7, 0x40004040 ;  /* 0x4000404000077882 */ /* 0x000fe20000000000 */
[----:B------:R-:W-:Y:S01]  /*1d20*/  UMOV UR5, 0x40004040 ;  /* 0x4000404000057882 */ /* 0x000fe20000000000 */
[----:B------:R-:W-:Y:S01]  /*1d30*/  UMOV UR38, 0x0 ;  /* 0x0000000000267882 */ /* 0x000fe20000000000 */
[----:B------:R-:W-:Y:S01]  /*1d40*/  UMOV UR39, 0x8210010 ;  /* 0x0821001000277882 */ /* 0x000fe20000000000 */
[----:B------:R-:W-:Y:S01]  /*1d50*/  UMOV UR40, 0x0 ;  /* 0x0000000000287882 */ /* 0x000fe20000000000 */
[----:B------:R-:W-:Y:S01]  /*1d60*/  UMOV UR41, 0x8210010 ;  /* 0x0821001000297882 */ /* 0x000fe20000000000 */
[----:B------:R2:W-:Y:S01]  /*1d70*/  UTCHMMA gdesc[UR6], gdesc[UR4], tmem[UR28], tmem[UR36], idesc[UR37], !UPT ;  /* 0x00ff2404060075ea */ /* 0x0005e2000f80001c */
[----:B------:R-:W-:Y:S01]  /*1d80*/  UMOV UR42, 0x0 ;  /* 0x00000000002a7882 */ /* 0x000fe20000000000 */
[----:B------:R-:W-:Y:S01]  /*1d90*/  UMOV UR43, 0x8210010 ;  /* 0x08210010002b7882 */ /* 0x000fe20000000000 */
[----:B------:R2:W-:Y:S01]  /*1da0*/  UTCHMMA gdesc[UR32], gdesc[UR34], tmem[UR28], tmem[UR38], idesc[UR39], UPT ;  /* 0x00ff2622200075ea */ /* 0x0005e2000b80001c */
[----:B------:R2:W-:Y:S01]  /*1db0*/  UTCHMMA gdesc[UR10], gdesc[UR24], tmem[UR28], tmem[UR40], idesc[UR41], UPT ;  /* 0x00ff28180a0075ea */ /* 0x0005e2000b80001c */
[----:B------:R2:W-:Y:S01]  /*1dc0*/  UTCHMMA gdesc[UR26], gdesc[UR30], tmem[UR28], tmem[UR42], idesc[UR43], UPT ;  /* 0x00ff2a1e1a0075ea */ /* 0x0005e2000b80001c */
[----:B------:R-:W-:Y:S01]  /*1dd0*/  NOP ;  /* 0x0000000000007918 */ /* 0x000fe20000000000 */
.L_x_59:
[----:B------:R-:W-:Y:S01]  /*1de0*/  ELECT P0, URZ, PT ;  /* 0x0000000000ff782f */ /* 0x000fe20003800000 */
[----:B--2---:R-:W-:Y:S01]  /*1df0*/  UMOV UR4, UR12 ;  /* 0x0000000c00047c82 */ /* 0x004fe20008000000 */
[----:B------:R-:W-:Y:S02]  /*1e00*/  UMOV UR5, URZ ;  /* 0x000000ff00057c82 */ /* 0x000fe40008000000 */
[----:B------:R-:W-:-:S13]  /*1e10*/  ISETP.LT.U32.AND P0, PT, R132, 0x20, P0 ;  /* 0x000000208400780c */ /* 0x000fda0000701070 */
[----:B------:R-:W-:Y:S01]  /*1e20*/  VOTEU.ANY UP0, P0 ;  /* 0x0000000000ff7886 */ /* 0x000fe20000000100 */
[----:B------:R-:W-:Y:S01]  /*1e30*/  VOTEU.ANY UP1, P0 ;  /* 0x0000000000ff7886 */ /* 0x000fe20000020100 */
[----:B------:R-:W-:-:S03]  /*1e40*/  ISETP.GE.U32.AND P0, PT, R12, 0x41, PT ;  /* 0x000000410c00780c */ /* 0x000fc60003f06070 */
[----:B------:R-:W-:Y:S02]  /*1e50*/  @UP0 UMOV UR4, UR4 ;  /* 0x0000000400040c82 */ /* 0x000fe40008000000 */
[----:B------:R2:W-:Y:S01]  /*1e60*/  @UP1 UTCBAR [UR4], URZ ;  /* 0x000000ff040013e9 */ /* 0x0005e200080000ff */
[----:B------:R-:W-:Y:S06]  /*1e70*/  BAR.SYNC.DEFER_BLOCKING 0x0 ;  /* 0x0000000000007b1d */ /* 0x000fec0000010000 */
[----:B------:R-:W3:Y:S02]  /*1e80*/  SYNCS.PHASECHK.TRANS64.TRYWAIT P1, [UR8+0x18020], RZ ;  /* 0x018020ffff0075a7 */ /* 0x000ee40008021108 */
[----:B--23--:R-:W-:Y:S05]  /*1e90*/  @!P1 BRA `(.L_x_60) ;  /* 0x00000010002c9947 */ /* 0x00cfea0003800000 */
.L_x_75:
[----:B------:R-:W-:Y:S01]  /*1ea0*/  UMOV UR4, URZ ;  /* 0x000000ff00047c82 */ /* 0x000fe20008000000 */
[----:B------:R-:W-:Y:S05]  /*1eb0*/  @!P0 BRA `(.L_x_57) ;  /* 0x0000000400648947 */ /* 0x000fea0003800000 */
[----:B------:R-:W2:Y:S01]  /*1ec0*/  LDCU UR44, c[0x0][0x3a0] ;  /* 0x00007400ff2c77ac */ /* 0x000ea20008000800 */
[----:B------:R-:W-:Y:S01]  /*1ed0*/  UMOV UR9, 0x1 ;  /* 0x0000000100097882 */ /* 0x000fe20000000000 */
[----:B------:R-:W-:-:S05]  /*1ee0*/  UMOV UR14, 0x40 ;  /* 0x00000040000e7882 */ /* 0x000fca0000000000 */
.L_x_64:
[----:B------:R-:W-:Y:S01]  /*1ef0*/  BAR.SYNC.DEFER_BLOCKING 0x0 ;  /* 0x0000000000007b1d */ /* 0x000fe20000010000 */
[----:B------:R-:W-:Y:S01]  /*1f00*/  ULEA UR29, UR9, UR8, 0x3 ;  /* 0x00000008091d7291 */ /* 0x000fe2000f8e18ff */
[----:B------:R-:W-:Y:S01]  /*1f10*/  @!P3 IMAD.MOV.U32 R2, RZ, RZ, 0x8000 ;  /* 0x00008000ff02b424 */ /* 0x000fe200078e00ff */
[----:B------:R-:W-:Y:S01]  /*1f20*/  ELECT P1, URZ, PT ;  /* 0x0000000000ff782f */ /* 0x000fe20003820000 */
[----:B------:R-:W-:-:S03]  /*1f30*/  ULEA UR12, UR9, UR8, 0xe ;  /* 0x00000008090c7291 */ /* 0x000fc6000f8e70ff */
[----:B------:R-:W-:Y:S02]  /*1f40*/  ISETP.LT.U32.AND P1, PT, R132, 0x20, P1 ;  /* 0x000000208400780c */ /* 0x000fe40000f21070 */
[----:B------:R-:W-:Y:S01]  /*1f50*/  ELECT P0, URZ, PT ;  /* 0x0000000000ff782f */ /* 0x000fe20003800000 */
[----:B------:R-:W-:-:S03]  /*1f60*/  ULOP3.LUT UR24, UR18, 0x1, URZ, 0xc0, !UPT ;  /* 0x0000000112187892 */ /* 0x000fc6000f8ec0ff */
[----:B------:R-:W-:Y:S01]  /*1f70*/  ISETP.LT.U32.AND P0, PT, R132, 0x40, P0 ;  /* 0x000000408400780c */ /* 0x000fe20000701070 */
[----:B------:R-:W-:Y:S02]  /*1f80*/  UIADD3 UR5, UPT, UPT, UR12, 0xc000, URZ ;  /* 0x0000c0000c057890 */ /* 0x000fe4000fffe0ff */
[----:B------:R-:W-:Y:S02]  /*1f90*/  ULEA UR26, UR24, UR19, 0x6 ;  /* 0x00000013181a7291 */ /* 0x000fe4000f8e30ff */
[----:B------:R-:W-:Y:S01]  /*1fa0*/  ULEA UR24, UR24, UR5, 0xd ;  /* 0x0000000518187291 */ /* 0x000fe2000f8e68ff */
[----:B------:R-:W-:Y:S01]  /*1fb0*/  UMOV UR27, UR14 ;  /* 0x0000000e001b7c82 */ /* 0x000fe20008000000 */
[----:B------:R-:W-:Y:S01]  /*1fc0*/  VOTEU.ANY UP0, P1 ;  /* 0x0000000000ff7886 */ /* 0x000fe20000800100 */
[----:B------:R-:W-:Y:S01]  /*1fd0*/  USHF.L.U32 UR6, UR4, 0x1f, URZ ;  /* 0x0000001f04067899 */ /* 0x000fe200080006ff */
[----:B------:R3:W-:Y:S01]  /*1fe0*/  @!P3 SYNCS.ARRIVE.TRANS64 RZ, [UR29+0x18000], R2 ;  /* 0x01800002ffffb9a7 */ /* 0x0007e2000800001d */
[----:B------:R5:W-:Y:S06]  /*1ff0*/  MEMBAR.ALL.CTA ;  /* 0x0000000000007992 */ /* 0x000bec0000008000 */
[----:B-----5:R-:W5:Y:S01]  /*2000*/  FENCE.VIEW.ASYNC.S ;  /* 0x00000000000073c6 */ /* 0x020f620000000000 */
[----:B------:R-:W-:Y:S01]  /*2010*/  @UP0 UIADD3 UR13, UPT, UPT, UR29, 0x18000, URZ ;  /* 0x000180001d0d0890 */ /* 0x000fe2000fffe0ff */
[----:B-----5:R-:W-:Y:S01]  /*2020*/  VOTEU.ANY UP0, P1 ;  /* 0x0000000000ff7886 */ /* 0x020fe20000800100 */
[----:B------:R-:W-:Y:S01]  /*2030*/  VOTEU.ANY UP1, P0 ;  /* 0x0000000000ff7886 */ /* 0x000fe20000020100 */
[----:B---3--:R-:W-:-:S04]  /*2040*/  IMAD.U32 R2, RZ, RZ, UR6 ;  /* 0x00000006ff027e24 */ /* 0x008fc8000f8e00ff */
[----:B------:R-:W-:Y:S01]  /*2050*/  @UP1 UIADD3 UR25, UPT, UPT, UR29, 0x18000, URZ ;  /* 0x000180001d191890 */ /* 0x000fe2000fffe0ff */
[----:B------:R-:W-:Y:S01]  /*2060*/  VOTEU.ANY UP1, P0 ;  /* 0x0000000000ff7886 */ /* 0x000fe20000020100 */
[----:B------:R-:W-:Y:S06]  /*2070*/  BAR.SYNC.DEFER_BLOCKING 0x0 ;  /* 0x0000000000007b1d */ /* 0x000fec0000010000 */
[----:B------:R3:W-:Y:S01]  /*2080*/  @UP0 UTMALDG.2D [UR12], [UR20] ;  /* 0x0000000c140005b4 */ /* 0x0007e20008008000 */
[----:B------:R-:W-:Y:S01]  /*2090*/  UISETP.NE.U32.AND UP0, UPT, UR18, URZ, UPT ;  /* 0x000000ff1200728c */ /* 0x000fe2000bf05070 */
[----:B------:R-:W-:Y:S06]  /*20a0*/  BAR.SYNC.DEFER_BLOCKING 0x0 ;  /* 0x0000000000007b1d */ /* 0x000fec0000010000 */
[----:B------:R3:W-:Y:S02]  /*20b0*/  @UP1 UTMALDG.2D [UR24], [UR22] ;  /* 0x00000018160015b4 */ /* 0x0007e40008008000 */
[----:B------:R-:W-:Y:S06]  /*20c0*/  BAR.SYNC.DEFER_BLOCKING 0x0 ;  /* 0x0000000000007b1d */ /* 0x000fec0000010000 */
[----:B------:R-:W5:Y:S02]  /*20d0*/  SYNCS.PHASECHK.TRANS64.TRYWAIT P0, [UR29+0x18000], R2 ;  /* 0x01800002ff0075a7 */ /* 0x000f64000800111d */
[----:B---3-5:R-:W-:Y:S05]  /*20e0*/  @!P0 BRA `(.L_x_61) ;  /* 0x0000000c00a48947 */ /* 0x028fea0003800000 */
.L_x_76:
[----:B------:R-:W-:Y:S05]  /*20f0*/  BRA.U UP0, `(.L_x_62) ;  /* 0x0000000100887547 */ /* 0x000fea000b800000 */
[----:B------:R-:W-:Y:S02]  /*2100*/  USHF.R.U32.HI UR10, URZ, 0x4, UR12 ;  /* 0x00000004ff0a7899 */ /* 0x000fe4000801160c */
[----:B------:R-:W-:Y:S02]  /*2110*/  USHF.R.U32.HI UR7, URZ, 0x4, UR5 ;  /* 0x00000004ff077899 */ /* 0x000fe40008011605 */
[----:B------:R-:W-:Y:S02]  /*2120*/  USGXT.U32 UR10, UR10, 0xe ;  /* 0x0000000e0a0a789a */ /* 0x000fe40008000000 */
[----:B------:R-:W-:Y:S02]  /*2130*/  USGXT.U32 UR7, UR7, 0xe ;  /* 0x0000000e0707789a */ /* 0x000fe40008000000 */
[----:B------:R-:W-:Y:S02]  /*2140*/  UIADD3 UR12, UP0, UPT, UR10, 0x2, URZ ;  /* 0x000000020a0c7890 */ /* 0x000fe4000ff1e0ff */
[----:B------:R-:W-:Y:S01]  /*2150*/  UIADD3 UR24, UP1, UPT, UR7, 0x2000080, URZ ;  /* 0x0200008007187890 */ /* 0x000fe2000ff3e0ff */
[----:B------:R-:W-:Y:S01]  /*2160*/  UMOV UR5, URZ ;  /* 0x000000ff00057c82 */ /* 0x000fe20008000000 */
[----:B------:R-:W-:Y:S01]  /*2170*/  UMOV UR6, URZ ;  /* 0x000000ff00067c82 */ /* 0x000fe20008000000 */
[----:B------:R-:W-:-:S02]  /*2180*/  UIADD3.X UR13, UPT, UPT, UR5, 0x40004040, URZ, UP0, !UPT ;  /* 0x40004040050d7890 */ /* 0x000fc400087fe4ff */
[----:B------:R-:W-:Y:S02]  /*2190*/  UIADD3.X UR25, UPT, UPT, UR6, 0x40004040, URZ, UP1, !UPT ;  /* 0x4000404006197890 */ /* 0x000fe40008ffe4ff */
[----:B------:R-:W-:Y:S02]  /*21a0*/  UIADD3 UR26, UP0, UPT, UR12, 0x2, URZ ;  /* 0x000000020c1a7890 */ /* 0x000fe4000ff1e0ff */
[----:B------:R-:W-:Y:S02]  /*21b0*/  UIADD3 UR30, UP1, UPT, UR24, 0x80, URZ ;  /* 0x00000080181e7890 */ /* 0x000fe4000ff3e0ff */
[----:B------:R-:W-:Y:S02]  /*21c0*/  UIADD3 UR32, UP2, UPT, UR12, 0x4, URZ ;  /* 0x000000040c207890 */ /* 0x000fe4000ff5e0ff */
[----:B------:R-:W-:Y:S02]  /*21d0*/  UIADD3 UR34, UP3, UPT, UR24, 0x100, URZ ;  /* 0x0000010018227890 */ /* 0x000fe4000ff7e0ff */
[----:B------:R-:W-:-:S02]  /*21e0*/  ULOP3.LUT UR6, UR7, 0x2000000, URZ, 0xfc, !UPT ;  /* 0x0200000007067892 */ /* 0x000fc4000f8efcff */
[----:B------:R-:W-:Y:S02]  /*21f0*/  UIADD3.X UR27, UPT, UPT, UR13, URZ, URZ, UP0, !UPT ;  /* 0x000000ff0d1b7290 */ /* 0x000fe400087fe4ff */
[----:B------:R-:W-:Y:S02]  /*2200*/  UIADD3.X UR31, UPT, UPT, UR25, URZ, URZ, UP1, !UPT ;  /* 0x000000ff191f7290 */ /* 0x000fe40008ffe4ff */
[----:B------:R-:W-:Y:S02]  /*2210*/  UIADD3.X UR33, UPT, UPT, UR13, URZ, URZ, UP2, !UPT ;  /* 0x000000ff0d217290 */ /* 0x000fe400097fe4ff */
[----:B------:R-:W-:Y:S01]  /*2220*/  UIADD3.X UR35, UPT, UPT, UR25, URZ, URZ, UP3, !UPT ;  /* 0x000000ff19237290 */ /* 0x000fe20009ffe4ff */
[----:B------:R-:W-:Y:S01]  /*2230*/  UMOV UR36, 0x0 ;  /* 0x0000000000247882 */ /* 0x000fe20000000000 */
[----:B------:R-:W-:Y:S01]  /*2240*/  UMOV UR37, 0x8210010 ;  /* 0x0821001000257882 */ /* 0x000fe20000000000 */
[----:B------:R-:W-:Y:S01]  /*2250*/  UMOV UR11, 0x40004040 ;  /* 0x40004040000b7882 */ /* 0x000fe20000000000 */
[----:B------:R-:W-:Y:S01]  /*2260*/  UMOV UR7, 0x40004040 ;  /* 0x4000404000077882 */ /* 0x000fe20000000000 */
[----:B------:R-:W-:Y:S01]  /*2270*/  UMOV UR38, 0x0 ;  /* 0x0000000000267882 */ /* 0x000fe20000000000 */
[----:B------:R-:W-:Y:S01]  /*2280*/  UMOV UR39, 0x8210010 ;  /* 0x0821001000277882 */ /* 0x000fe20000000000 */
[----:B------:R-:W-:Y:S01]  /*2290*/  UMOV UR40, 0x0 ;  /* 0x0000000000287882 */ /* 0x000fe20000000000 */
[----:B------:R-:W-:Y:S01]  /*22a0*/  UMOV UR41, 0x8210010 ;  /* 0x0821001000297882 */ /* 0x000fe20000000000 */
[----:B------:R3:W-:Y:S01]  /*22b0*/  UTCHMMA gdesc[UR10], gdesc[UR6], tmem[UR28], tmem[UR36], idesc[UR37], UPT ;  /* 0x00ff24060a0075ea */ /* 0x0007e2000b80001c */
[----:B------:R-:W-:Y:S01]  /*22c0*/  UMOV UR42, 0x0 ;  /* 0x00000000002a7882 */ /* 0x000fe20000000000 */
[----:B------:R-:W-:Y:S01]  /*22d0*/  UMOV UR43, 0x8210010 ;  /* 0x08210010002b7882 */ /* 0x000fe20000000000 */
[----:B------:R3:W-:Y:S01]  /*22e0*/  UTCHMMA gdesc[UR12], gdesc[UR24], tmem[UR28], tmem[UR38], idesc[UR39], UPT ;  /* 0x00ff26180c0075ea */ /* 0x0007e2000b80001c */
[----:B------:R3:W-:Y:S01]  /*22f0*/  UTCHMMA gdesc[UR26], gdesc[UR30], tmem[UR28], tmem[UR40], idesc[UR41], UPT ;  /* 0x00ff281e1a0075ea */ /* 0x0007e2000b80001c */
[----:B------:R3:W-:Y:S01]  /*2300*/  UTCHMMA gdesc[UR32], gdesc[UR34], tmem[UR28], tmem[UR42], idesc[UR43], UPT ;  /* 0x00ff2a22200075ea */ /* 0x0007e2000b80001c */
[----:B------:R-:W-:Y:S01]  /*2310*/  NOP ;  /* 0x0000000000007918 */ /* 0x000fe20000000000 */
.L_x_62:
[----:B------:R-:W-:Y:S01]  /*2320*/  ELECT P0, URZ, PT ;  /* 0x0000000000ff782f */ /* 0x000fe20003800000 */
[----:B---3--:R-:W-:-:S03]  /*2330*/  UIADD3 UR6, UPT, UPT, UR29, 0x18020, URZ ;  /* 0x000180201d067890 */ /* 0x008fc6000fffe0ff */
[----:B------:R-:W-:Y:S01]  /*2340*/  ISETP.LT.U32.AND P0, PT, R132, 0x20, P0 ;  /* 0x000000208400780c */ /* 0x000fe20000701070 */
[----:B------:R-:W-:-:S12]  /*2350*/  UMOV UR7, URZ ;  /* 0x000000ff00077c82 */ /* 0x000fd80008000000 */
[----:B------:R-:W-:Y:S01]  /*2360*/  VOTEU.ANY UP0, P0 ;  /* 0x0000000000ff7886 */ /* 0x000fe20000000100 */
[----:B------:R-:W-:-:S04]  /*2370*/  VOTEU.ANY UP1, P0 ;  /* 0x0000000000ff7886 */ /* 0x000fc80000020100 */
[----:B------:R-:W-:Y:S02]  /*2380*/  @UP0 UMOV UR6, UR6 ;  /* 0x0000000600060c82 */ /* 0x000fe40008000000 */
[----:B------:R3:W-:Y:S01]  /*2390*/  @UP1 UTCBAR [UR6], URZ ;  /* 0x000000ff060013e9 */ /* 0x0007e200080000ff */
[----:B------:R-:W-:Y:S06]  /*23a0*/  BAR.SYNC.DEFER_BLOCKING 0x0 ;  /* 0x0000000000007b1d */ /* 0x000fec0000010000 */
[----:B------:R-:W5:Y:S02]  /*23b0*/  SYNCS.PHASECHK.TRANS64.TRYWAIT P0, [UR29+0x18020], R2 ;  /* 0x01802002ff0075a7 */ /* 0x000f64000800111d */
[----:B---3-5:R-:W-:Y:S05]  /*23c0*/  @!P0 BRA `(.L_x_63) ;  /* 0x0000000800f88947 */ /* 0x028fea0003800000 */
.L_x_77:
[----:B------:R-:W-:Y:S02]  /*23d0*/  UIADD3 UR9, UPT, UPT, UR9, 0x1, URZ ;  /* 0x0000000109097890 */ /* 0x000fe4000fffe0ff */
[----:B------:R-:W-:Y:S02]  /*23e0*/  UIADD3 UR14, UPT, UPT, UR14, 0x40, URZ ;  /* 0x000000400e0e7890 */ /* 0x000fe4000fffe0ff */
[----:B------:R-:W-:-:S04]  /*23f0*/  UISETP.NE.U32.AND UP0, UPT, UR9, 0x3, UPT ;  /* 0x000000030900788c */ /* 0x000fc8000bf05070 */
[----:B------:R-:W-:Y:S02]  /*2400*/  USEL UR5, URZ, 0x1, UP0 ;  /* 0x00000001ff057887 */ /* 0x000fe40008000000 */
[----:B------:R-:W-:Y:S02]  /*2410*/  USEL UR9, UR9, URZ, UP0 ;  /* 0x000000ff09097287 */ /* 0x000fe40008000000 */
[----:B--2---:R-:W-:Y:S02]  /*2420*/  UISETP.GE.AND UP0, UPT, UR14, UR44, UPT ;  /* 0x0000002c0e00728c */ /* 0x004fe4000bf06270 */
[----:B------:R-:W-:-:S07]  /*2430*/  ULOP3.LUT UR4, UR4, UR5, URZ, 0x3c, !UPT ;  /* 0x0000000504047292 */ /* 0x000fce000f8e3cff */
[----:B------:R-:W-:Y:S05]  /*2440*/  BRA.U !UP0, `(.L_x_64) ;  /* 0xfffffff908a87547 */ /* 0x000fea000b83ffff */
.L_x_57:
[----:B---3-5:R-:W-:Y:S06]  /*2450*/  BAR.SYNC.DEFER_BLOCKING 0x0 ;  /* 0x0000000000007b1d */ /* 0x028fec0000010000 */
[----:B------:R-:W-:Y:S04]  /*2460*/  BSSY.RECONVERGENT B4, `(.L_x_65) ;  /* 0x0000004000047945 */ /* 0x000fe80003800200 */
[----:B------:R-:W-:Y:S05]  /*2470*/  @P3 BRA `(.L_x_66) ;  /* 0x0000000000083947 */ /* 0x000fea0003800000 */
[----:B------:R-:W2:Y:S02]  /*2480*/  SYNCS.CCTL.IV [UR8+0x18000] ;  /* 0x01800000ff0079b1 */ /* 0x000ea40008000008 */
[----:B--2---:R-:W2:Y:S02]  /*2490*/  SYNCS.CCTL.IV [UR8+0x18020] ;  /* 0x01802000ff0079b1 */ /* 0x004ea40008000008 */
.L_x_66:
[----:B------:R-:W-:Y:S05]  /*24a0*/  BSYNC.RECONVERGENT B4 ;  /* 0x0000000000047941 */ /* 0x000fea0003800200 */
.L_x_65:
[----:B--2---:R-:W-:Y:S06]  /*24b0*/  BAR.SYNC.DEFER_BLOCKING 0x0 ;  /* 0x0000000000007b1d */ /* 0x004fec0000010000 */
[----:B------:R-:W-:Y:S04]  /*24c0*/  BSSY.RECONVERGENT B4, `(.L_x_67) ;  /* 0x0000004000047945 */ /* 0x000fe80003800200 */
[----:B------:R-:W-:Y:S05]  /*24d0*/  @P3 BRA `(.L_x_68) ;  /* 0x0000000000083947 */ /* 0x000fea0003800000 */
[----:B------:R-:W2:Y:S02]  /*24e0*/  SYNCS.CCTL.IV [UR8+0x18008] ;  /* 0x01800800ff0079b1 */ /* 0x000ea40008000008 */
[----:B--2---:R-:W2:Y:S02]  /*24f0*/  SYNCS.CCTL.IV [UR8+0x18028] ;  /* 0x01802800ff0079b1 */ /* 0x004ea40008000008 */
.L_x_68:
[----:B------:R-:W-:Y:S05]  /*2500*/  BSYNC.RECONVERGENT B4 ;  /* 0x0000000000047941 */ /* 0x000fea0003800200 */
.L_x_67:
[----:B--2---:R-:W-:Y:S06]  /*2510*/  BAR.SYNC.DEFER_BLOCKING 0x0 ;  /* 0x0000000000007b1d */ /* 0x004fec0000010000 */
[----:B------:R-:W-:Y:S04]  /*2520*/  BSSY.RECONVERGENT B4, `(.L_x_69) ;  /* 0x0000004000047945 */ /* 0x000fe80003800200 */
[----:B------:R-:W-:Y:S05]  /*2530*/  @P3 BRA `(.L_x_70) ;  /* 0x0000000000083947 */ /* 0x000fea0003800000 */
[----:B------:R-:W2:Y:S02]  /*2540*/  SYNCS.CCTL.IV [UR8+0x18010] ;  /* 0x01801000ff0079b1 */ /* 0x000ea40008000008 */
[----:B--2---:R-:W2:Y:S02]  /*2550*/  SYNCS.CCTL.IV [UR8+0x18030] ;  /* 0x01803000ff0079b1 */ /* 0x004ea40008000008 */
.L_x_70:
[----:B------:R-:W-:Y:S05]  /*2560*/  BSYNC.RECONVERGENT B4 ;  /* 0x0000000000047941 */ /* 0x000fea0003800200 */
.L_x_69:
[----:B------:R-:W-:Y:S01]  /*2570*/  USHF.L.U32 UR4, UR18, 0x15, URZ ;  /* 0x0000001512047899 */ /* 0x000fe200080006ff */
[C---:B------:R-:W-:Y:S01]  /*2580*/  IMAD.SHL.U32 R2, R0.reuse, 0x80, RZ ;  /* 0x0000008000027824 */ /* 0x040fe200078e00ff */
[----:B------:R-:W-:Y:S01]  /*2590*/  ELECT P0, URZ, PT ;  /* 0x0000000000ff782f */ /* 0x000fe20003800000 */
[----:B------:R-:W-:Y:S01]  /*25a0*/  IMAD.SHL.U32 R3, R0, 0x10, RZ ;  /* 0x0000001000037824 */ /* 0x000fe200078e00ff */
[----:B------:R-:W-:Y:S02]  /*25b0*/  ULOP3.LUT UR4, UR4, 0x600000, URZ, 0xc0, !UPT ;  /* 0x0060000004047892 */ /* 0x000fe4000f8ec0ff */
[----:B------:R-:W-:Y:S01]  /*25c0*/  LOP3.LUT R0, R2, 0x3f80, RZ, 0xc0, !PT ;  /* 0x00003f8002007812 */ /* 0x000fe200078ec0ff */
[----:B------:R-:W-:Y:S01]  /*25d0*/  ULOP3.LUT UR18, UR18, 0x1, URZ, 0xc0, !UPT ;  /* 0x0000000112127892 */ /* 0x000fe2000f8ec0ff */
[----:B------:R-:W-:Y:S01]  /*25e0*/  ISETP.LT.U32.AND P0, PT, R132, 0x40, P0 ;  /* 0x000000408400780c */ /* 0x000fe20000701070 */
[----:B------:R-:W-:Y:S01]  /*25f0*/  UIADD3 UR4, UPT, UPT, UR28, UR4, URZ ;  /* 0x000000041c047290 */ /* 0x000fe2000fffe0ff */
[----:B------:R-:W-:Y:S01]  /*2600*/  LOP3.LUT R0, R0, 0x70, R3, 0xf8, !PT ;  /* 0x0000007000007812 */ /* 0x000fe200078ef803 */
[----:B------:R-:W-:Y:S01]  /*2610*/  ULEA UR5, UR18, UR19, 0x6 ;  /* 0x0000001312057291 */ /* 0x000fe2000f8e30ff */
[----:B------:R-:W-:-:S02]  /*2620*/  UMOV UR6, UR15 ;  /* 0x0000000f00067c82 */ /* 0x000fc40008000000 */
[C---:B------:R-:W-:Y:S02]  /*2630*/  LOP3.LUT R2, R0.reuse, 0x10, RZ, 0x3c, !PT ;  /* 0x0000001000027812 */ /* 0x040fe400078e3cff */
[----:B------:R-:W-:Y:S02]  /*2640*/  LOP3.LUT R3, R0, 0x20, RZ, 0x3c, !PT ;  /* 0x0000002000037812 */ /* 0x000fe400078e3cff */
[----:B----4-:R-:W3:Y:S01]  /*2650*/  LDTM.x128 R4, tmem[UR4] ;  /* 0x00000004000479ee */ /* 0x010ee200083c0000 */
[----:B------:R-:W-:Y:S01]  /*2660*/  NOP ;  /* 0x0000000000007918 */ /* 0x000fe20000000000 */
[----:B------:R-:W-:Y:S01]  /*2670*/  ULEA UR4, UR18, UR8, 0xe ;  /* 0x0000000812047291 */ /* 0x000fe2000f8e70ff */
[----:B---3--:R-:W-:Y:S01]  /*2680*/  VOTEU.ANY UP1, P0 ;  /* 0x0000000000ff7886 */ /* 0x008fe20000020100 */
[----:B------:R-:W-:Y:S01]  /*2690*/  VOTEU.ANY UP0, P0 ;  /* 0x0000000000ff7886 */ /* 0x000fe20000000100 */
[----:B------:R-:W-:Y:S02]  /*26a0*/  F2FP.F16.F32.PACK_AB R4, R5, R4 ;  /* 0x000000040504723e */ /* 0x000fe400000000ff */
[----:B------:R-:W-:-:S02]  /*26b0*/  F2FP.F16.F32.PACK_AB R68, R69, R68 ;  /* 0x000000444544723e */ /* 0x000fc400000000ff */
[----:B------:R-:W-:Y:S02]  /*26c0*/  F2FP.F16.F32.PACK_AB R5, R7, R6 ;  /* 0x000000060705723e */ /* 0x000fe400000000ff */
[----:B------:R-:W-:Y:S02]  /*26d0*/  F2FP.F16.F32.PACK_AB R12, R13, R12 ;  /* 0x0000000c0d0c723e */ /* 0x000fe400000000ff */
[----:B------:R-:W-:Y:S02]  /*26e0*/  F2FP.F16.F32.PACK_AB R69, R71, R70 ;  /* 0x000000464745723e */ /* 0x000fe400000000ff */
[----:B------:R-:W-:Y:S02]  /*26f0*/  F2FP.F16.F32.PACK_AB R76, R77, R76 ;  /* 0x0000004c4d4c723e */ /* 0x000fe400000000ff */
[----:B------:R-:W-:Y:S02]  /*2700*/  F2FP.F16.F32.PACK_AB R6, R9, R8 ;  /* 0x000000080906723e */ /* 0x000fe400000000ff */
[----:B------:R-:W-:-:S02]  /*2710*/  F2FP.F16.F32.PACK_AB R7, R11, R10 ;  /* 0x0000000a0b07723e */ /* 0x000fc400000000ff */
[----:B------:R-:W-:Y:S02]  /*2720*/  F2FP.F16.F32.PACK_AB R13, R15, R14 ;  /* 0x0000000e0f0d723e */ /* 0x000fe400000000ff */
[----:B------:R-:W-:Y:S01]  /*2730*/  F2FP.F16.F32.PACK_AB R20, R21, R20 ;  /* 0x000000141514723e */ /* 0x000fe200000000ff */
[----:B--2---:R2:W-:Y:S01]  /*2740*/  STS.128 [R0+UR8], R4 ;  /* 0x0000000400007988 */ /* 0x0045e20008000c08 */
[----:B------:R-:W-:Y:S02]  /*2750*/  F2FP.F16.F32.PACK_AB R70, R73, R72 ;  /* 0x000000484946723e */ /* 0x000fe400000000ff */
[----:B------:R-:W-:Y:S02]  /*2760*/  F2FP.F16.F32.PACK_AB R71, R75, R74 ;  /* 0x0000004a4b47723e */ /* 0x000fe400000000ff */
[----:B------:R-:W-:Y:S02]  /*2770*/  F2FP.F16.F32.PACK_AB R77, R79, R78 ;  /* 0x0000004e4f4d723e */ /* 0x000fe400000000ff */
[----:B------:R-:W-:Y:S01]  /*2780*/  F2FP.F16.F32.PACK_AB R84, R85, R84 ;  /* 0x000000545554723e */ /* 0x000fe200000000ff */
[----:B------:R3:W-:Y:S01]  /*2790*/  STS.128 [R0+UR8+0x4000], R68 ;  /* 0x0040004400007988 */ /* 0x0007e20008000c08 */
[----:B------:R-:W-:-:S02]  /*27a0*/  F2FP.F16.F32.PACK_AB R14, R17, R16 ;  /* 0x00000010110e723e */ /* 0x000fc400000000ff */
[----:B------:R-:W-:Y:S02]  /*27b0*/  F2FP.F16.F32.PACK_AB R15, R19, R18 ;  /* 0x00000012130f723e */ /* 0x000fe400000000ff */
[----:B------:R-:W-:Y:S02]  /*27c0*/  F2FP.F16.F32.PACK_AB R21, R23, R22 ;  /* 0x000000161715723e */ /* 0x000fe400000000ff */
[----:B------:R-:W-:Y:S01]  /*27d0*/  F2FP.F16.F32.PACK_AB R28, R29, R28 ;  /* 0x0000001c1d1c723e */ /* 0x000fe200000000ff */
[----:B------:R4:W-:Y:S01]  /*27e0*/  STS.128 [R2+UR8], R12 ;  /* 0x0000000c02007988 */ /* 0x0009e20008000c08 */
[----:B------:R-:W-:Y:S02]  /*27f0*/  F2FP.F16.F32.PACK_AB R78, R81, R80 ;  /* 0x00000050514e723e */ /* 0x000fe400000000ff */
[----:B------:R-:W-:Y:S02]  /*2800*/  F2FP.F16.F32.PACK_AB R79, R83, R82 ;  /* 0x00000052534f723e */ /* 0x000fe400000000ff */
[----:B------:R-:W-:-:S02]  /*2810*/  F2FP.F16.F32.PACK_AB R85, R87, R86 ;  /* 0x000000565755723e */ /* 0x000fc400000000ff */
[----:B------:R-:W-:Y:S01]  /*2820*/  F2FP.F16.F32.PACK_AB R92, R93, R92 ;  /* 0x0000005c5d5c723e */ /* 0x000fe200000000ff */
[----:B------:R4:W-:Y:S01]  /*2830*/  STS.128 [R2+UR8+0x4000], R76 ;  /* 0x0040004c02007988 */ /* 0x0009e20008000c08 */
[----:B------:R-:W-:Y:S02]  /*2840*/  F2FP.F16.F32.PACK_AB R22, R25, R24 ;  /* 0x000000181916723e */ /* 0x000fe400000000ff */
[----:B------:R-:W-:Y:S02]  /*2850*/  F2FP.F16.F32.PACK_AB R23, R27, R26 ;  /* 0x0000001a1b17723e */ /* 0x000fe400000000ff */
[----:B------:R-:W-:Y:S02]  /*2860*/  F2FP.F16.F32.PACK_AB R29, R31, R30 ;  /* 0x0000001e1f1d723e */ /* 0x000fe400000000ff */
[----:B------:R-:W-:Y:S01]  /*2870*/  F2FP.F16.F32.PACK_AB R36, R37, R36 ;  /* 0x000000242524723e */ /* 0x000fe200000000ff */
[----:B------:R4:W-:Y:S01]  /*2880*/  STS.128 [R3+UR8], R20 ;  /* 0x0000001403007988 */ /* 0x0009e20008000c08 */
[----:B------:R-:W-:-:S02]  /*2890*/  F2FP.F16.F32.PACK_AB R86, R89, R88 ;  /* 0x000000585956723e */ /* 0x000fc400000000ff */
[----:B------:R-:W-:Y:S02]  /*28a0*/  F2FP.F16.F32.PACK_AB R87, R91, R90 ;  /* 0x0000005a5b57723e */ /* 0x000fe400000000ff */
[----:B------:R-:W-:Y:S02]  /*28b0*/  F2FP.F16.F32.PACK_AB R93, R95, R94 ;  /* 0x0000005e5f5d723e */ /* 0x000fe400000000ff */
[----:B------:R-:W-:Y:S01]  /*28c0*/  F2FP.F16.F32.PACK_AB R100, R101, R100 ;  /* 0x000000646564723e */ /* 0x000fe200000000ff */
[----:B------:R4:W-:Y:S01]  /*28d0*/  STS.128 [R3+UR8+0x4000], R84 ;  /* 0x0040005403007988 */ /* 0x0009e20008000c08 */
[----:B------:R-:W-:Y:S02]  /*28e0*/  F2FP.F16.F32.PACK_AB R30, R33, R32 ;  /* 0x00000020211e723e */ /* 0x000fe400000000ff */
[----:B------:R-:W-:Y:S02]  /*28f0*/  F2FP.F16.F32.PACK_AB R31, R35, R34 ;  /* 0x00000022231f723e */ /* 0x000fe400000000ff */
[----:B------:R-:W-:-:S02]  /*2900*/  F2FP.F16.F32.PACK_AB R37, R39, R38 ;  /* 0x000000262725723e */ /* 0x000fc400000000ff */
[----:B------:R-:W-:Y:S02]  /*2910*/  F2FP.F16.F32.PACK_AB R44, R45, R44 ;  /* 0x0000002c2d2c723e */ /* 0x000fe400000000ff */
[----:B------:R-:W-:Y:S02]  /*2920*/  F2FP.F16.F32.PACK_AB R94, R97, R96 ;  /* 0x00000060615e723e */ /* 0x000fe400000000ff */
[----:B------:R-:W-:Y:S02]  /*2930*/  F2FP.F16.F32.PACK_AB R95, R99, R98 ;  /* 0x00000062635f723e */ /* 0x000fe400000000ff */
[----:B------:R-:W-:Y:S02]  /*2940*/  F2FP.F16.F32.PACK_AB R101, R103, R102 ;  /* 0x000000666765723e */ /* 0x000fe400000000ff */
[----:B------:R-:W-:Y:S02]  /*2950*/  F2FP.F16.F32.PACK_AB R108, R109, R108 ;  /* 0x0000006c6d6c723e */ /* 0x000fe400000000ff */
[----:B------:R-:W-:-:S02]  /*2960*/  LOP3.LUT R8, R0, 0x30, RZ, 0x3c, !PT ;  /* 0x0000003000087812 */ /* 0x000fc400078e3cff */
[----:B------:R-:W-:Y:S02]  /*2970*/  F2FP.F16.F32.PACK_AB R38, R41, R40 ;  /* 0x000000282926723e */ /* 0x000fe400000000ff */
[----:B------:R-:W-:Y:S01]  /*2980*/  F2FP.F16.F32.PACK_AB R39, R43, R42 ;  /* 0x0000002a2b27723e */ /* 0x000fe200000000ff */
[----:B------:R4:W-:Y:S01]  /*2990*/  STS.128 [R8+UR8], R28 ;  /* 0x0000001c08007988 */ /* 0x0009e20008000c08 */
[----:B------:R-:W-:Y:S02]  /*29a0*/  F2FP.F16.F32.PACK_AB R45, R47, R46 ;  /* 0x0000002e2f2d723e */ /* 0x000fe400000000ff */
[----:B------:R-:W-:Y:S01]  /*29b0*/  F2FP.F16.F32.PACK_AB R52, R53, R52 ;  /* 0x000000343534723e */ /* 0x000fe200000000ff */
[----:B------:R4:W-:Y:S01]  /*29c0*/  STS.128 [R8+UR8+0x4000], R92 ;  /* 0x0040005c08007988 */ /* 0x0009e20008000c08 */
[----:B------:R-:W-:Y:S02]  /*29d0*/  F2FP.F16.F32.PACK_AB R102, R105, R104 ;  /* 0x000000686966723e */ /* 0x000fe400000000ff */
[----:B------:R-:W-:-:S02]  /*29e0*/  F2FP.F16.F32.PACK_AB R103, R107, R106 ;  /* 0x0000006a6b67723e */ /* 0x000fc400000000ff */
[----:B------:R-:W-:Y:S02]  /*29f0*/  F2FP.F16.F32.PACK_AB R109, R111, R110 ;  /* 0x0000006e6f6d723e */ /* 0x000fe400000000ff */
[----:B------:R-:W-:Y:S02]  /*2a00*/  F2FP.F16.F32.PACK_AB R116, R117, R116 ;  /* 0x000000747574723e */ /* 0x000fe400000000ff */
[----:B------:R-:W-:Y:S02]  /*2a10*/  LOP3.LUT R9, R0, 0x40, RZ, 0x3c, !PT ;  /* 0x0000004000097812 */ /* 0x000fe400078e3cff */
[----:B------:R-:W-:Y:S02]  /*2a20*/  F2FP.F16.F32.PACK_AB R46, R49, R48 ;  /* 0x00000030312e723e */ /* 0x000fe400000000ff */
[----:B------:R-:W-:Y:S01]  /*2a30*/  F2FP.F16.F32.PACK_AB R47, R51, R50 ;  /* 0x00000032332f723e */ /* 0x000fe200000000ff */
[----:B------:R4:W-:Y:S01]  /*2a40*/  STS.128 [R9+UR8], R36 ;  /* 0x0000002409007988 */ /* 0x0009e20008000c08 */
[----:B------:R-:W-:-:S02]  /*2a50*/  F2FP.F16.F32.PACK_AB R53, R55, R54 ;  /* 0x000000363735723e */ /* 0x000fc400000000ff */
[----:B------:R-:W-:Y:S01]  /*2a60*/  F2FP.F16.F32.PACK_AB R60, R61, R60 ;  /* 0x0000003c3d3c723e */ /* 0x000fe200000000ff */
[----:B------:R4:W-:Y:S01]  /*2a70*/  STS.128 [R9+UR8+0x4000], R100 ;  /* 0x0040006409007988 */ /* 0x0009e20008000c08 */
        /* <DEDUP_REMOVED lines=13> */
[C---:B--2---:R-:W-:Y:S02]  /*2b50*/  LOP3.LUT R4, R0.reuse, 0x60, RZ, 0x3c, !PT ;  /* 0x0000006000047812 */ /* 0x044fe400078e3cff */
[----:B------:R-:W-:Y:S02]  /*2b60*/  F2FP.F16.F32.PACK_AB R62, R65, R64 ;  /* 0x00000040413e723e */ /* 0x000fe400000000ff */
[----:B------:R-:W-:Y:S01]  /*2b70*/  F2FP.F16.F32.PACK_AB R63, R67, R66 ;  /* 0x00000042433f723e */ /* 0x000fe200000000ff */
[----:B------:R4:W-:Y:S01]  /*2b80*/  STS.128 [R4+UR8], R52 ;  /* 0x0000003404007988 */ /* 0x0009e20008000c08 */
[----:B------:R-:W-:Y:S02]  /*2b90*/  F2FP.F16.F32.PACK_AB R126, R129, R128 ;  /* 0x00000080817e723e */ /* 0x000fe400000000ff */
[----:B------:R-:W-:Y:S01]  /*2ba0*/  F2FP.F16.F32.PACK_AB R127, R131, R130 ;  /* 0x00000082837f723e */ /* 0x000fe200000000ff */
[----:B------:R4:W-:Y:S01]  /*2bb0*/  STS.128 [R4+UR8+0x4000], R116 ;  /* 0x0040007404007988 */ /* 0x0009e20008000c08 */
[----:B---3--:R-:W-:-:S05]  /*2bc0*/  LOP3.LUT R0, R0, 0x70, RZ, 0x3c, !PT ;  /* 0x0000007000007812 */ /* 0x008fca00078e3cff */
[----:B------:R4:W-:Y:S04]  /*2bd0*/  STS.128 [R0+UR8], R60 ;  /* 0x0000003c00007988 */ /* 0x0009e80008000c08 */
[----:B------:R4:W-:Y:S01]  /*2be0*/  STS.128 [R0+UR8+0x4000], R124 ;  /* 0x0040007c00007988 */ /* 0x0009e20008000c08 */
[----:B------:R2:W-:Y:S06]  /*2bf0*/  MEMBAR.ALL.CTA ;  /* 0x0000000000007992 */ /* 0x0005ec0000008000 */
[----:B--2---:R-:W2:Y:S02]  /*2c00*/  FENCE.VIEW.ASYNC.S ;  /* 0x00000000000073c6 */ /* 0x004ea40000000000 */
[----:B--2---:R-:W-:Y:S06]  /*2c10*/  BAR.SYNC.DEFER_BLOCKING 0x0 ;  /* 0x0000000000007b1d */ /* 0x004fec0000010000 */
[----:B------:R4:W-:Y:S01]  /*2c20*/  @UP1 UTMASTG.2D [UR4], [UR16] ;  /* 0x00000004100013b5 */ /* 0x0009e20008008000 */
[----:B------:R0:W-:Y:S01]  /*2c30*/  UTMACMDFLUSH ;  /* 0x00000000000079b7 */ /* 0x0001e20000000000 */
[----:B------:R-:W-:-:S04]  /*2c40*/  DEPBAR.LE SB0, 0x0 ;  /* 0x000080000000791a */ /* 0x000fc80000000000 */
[----:B------:R-:W-:Y:S08]  /*2c50*/  BAR.SYNC.DEFER_BLOCKING 0x0 ;  /* 0x0000000000007b1d */ /* 0x000ff00000010000 */
[----:B------:R-:W-:Y:S06]  /*2c60*/  BAR.SYNC.DEFER_BLOCKING 0x0 ;  /* 0x0000000000007b1d */ /* 0x000fec0000010000 */
[----:B----4-:R-:W-:Y:S05]  /*2c70*/  @P2 BRA `(.L_x_71) ;  /* 0x0000000000a02947 */ /* 0x010fea0003800000 */
[----:B------:R-:W2:Y:S01]  /*2c80*/  S2UR UR5, SR_CgaCtaId ;  /* 0x00000000000579c3 */ /* 0x000ea20000008800 */
[----:B------:R-:W-:Y:S01]  /*2c90*/  NOP ;  /* 0x0000000000007918 */ /* 0x000fe20000000000 */
[----:B------:R-:W-:Y:S01]  /*2ca0*/  UMOV UR4, 0x50 ;  /* 0x0000005000047882 */ /* 0x000fe20000000000 */
[----:B------:R-:W-:Y:S02]  /*2cb0*/  IMAD.U32 R0, RZ, RZ, UR28 ;  /* 0x0000001cff007e24 */ /* 0x000fe4000f8e00ff */
[----:B------:R-:W-:Y:S02]  /*2cc0*/  IMAD.MOV.U32 R3, RZ, RZ, 0xf ;  /* 0x0000000fff037424 */ /* 0x000fe400078e00ff */
[----:B------:R-:W-:Y:S01]  /*2cd0*/  IMAD.MOV.U32 R7, RZ, RZ, 0x1 ;  /* 0x00000001ff077424 */ /* 0x000fe200078e00ff */
[----:B------:R-:W-:-:S04]  /*2ce0*/  LOP3.LUT R0, R0, 0xffff, RZ, 0xc0, !PT ;  /* 0x0000ffff00007812 */ /* 0x000fc800078ec0ff */
[----:B------:R-:W-:-:S05]  /*2cf0*/  SHF.R.U32.HI R0, RZ, 0x5, R0 ;  /* 0x00000005ff007819 */ /* 0x000fca0000011600 */
[----:B------:R-:W-:Y:S01]  /*2d00*/  VIADD R2, R0, 0x10 ;  /* 0x0000001000027836 */ /* 0x000fe20000000000 */
[----:B------:R-:W-:Y:S01]  /*2d10*/  SHF.L.U32 R0, R3, R0, RZ ;  /* 0x0000000003007219 */ /* 0x000fe200000006ff */
[----:B--2---:R-:W-:-:S03]  /*2d20*/  ULEA UR6, UR5, UR4, 0x18 ;  /* 0x0000000405067291 */ /* 0x004fc6000f8ec0ff */
[----:B------:R-:W-:-:S04]  /*2d30*/  SHF.L.U32 R3, R7, R2, RZ ;  /* 0x0000000207037219 */ /* 0x000fc800000006ff */
[----:B------:R-:W-:Y:S02]  /*2d40*/  LOP3.LUT R0, R3, R0, RZ, 0xfc, !PT ;  /* 0x0000000003007212 */ /* 0x000fe400078efcff */
[----:B------:R-:W2:Y:S02]  /*2d50*/  LDS R5, [UR6] ;  /* 0x00000006ff057984 */ /* 0x000ea40008000800 */
[C---:B------:R-:W-:Y:S02]  /*2d60*/  LOP3.LUT R2, R0.reuse, 0xffff, RZ, 0xc0, !PT ;  /* 0x0000ffff00027812 */ /* 0x040fe400078ec0ff */
[----:B--2---:R-:W-:-:S04]  /*2d70*/  LOP3.LUT R3, R0, 0xffff, R5, 0x80, !PT ;  /* 0x0000ffff00037812 */ /* 0x004fc800078e8005 */
[----:B------:R-:W-:-:S13]  /*2d80*/  ISETP.NE.AND P0, PT, R3, R2, PT ;  /* 0x000000020300720c */ /* 0x000fda0003f05270 */
[----:B------:R-:W-:Y:S05]  /*2d90*/  @P0 BRA `(.L_x_72) ;  /* 0x0000000000500947 */ /* 0x000fea0003800000 */
[----:B------:R-:W-:Y:S02]  /*2da0*/  SHF.R.U32.HI R5, RZ, 0x10, R5 ;  /* 0x00000010ff057819 */ /* 0x000fe40000011605 */
[----:B------:R-:W-:-:S04]  /*2db0*/  SHF.R.U32.HI R2, RZ, 0x10, R0 ;  /* 0x00000010ff027819 */ /* 0x000fc80000011600 */
[----:B------:R-:W-:-:S04]  /*2dc0*/  LOP3.LUT R5, R5, R2, RZ, 0xc0, !PT ;  /* 0x0000000205057212 */ /* 0x000fc800078ec0ff */
[----:B------:R-:W-:-:S13]  /*2dd0*/  ISETP.NE.AND P0, PT, R5, R2, PT ;  /* 0x000000020500720c */ /* 0x000fda0003f05270 */
[----:B------:R-:W-:Y:S05]  /*2de0*/  @P0 BRA `(.L_x_73) ;  /* 0x0000000000300947 */ /* 0x000fea0003800000 */
[----:B------:R-:W-:Y:S01]  /*2df0*/  R2UR UR4, R0 ;  /* 0x00000000000472ca */ /* 0x000fe200000e0000 */
[----:B------:R-:W-:Y:S01]  /*2e00*/  VOTEU.ANY UR5, UPT, PT ;  /* 0x0000000000057886 */ /* 0x000fe200038e0100 */
[----:B------:R-:W2:Y:S01]  /*2e10*/  S2R R0, SR_LANEID ;  /* 0x0000000000007919 */ /* 0x000ea20000000000 */
[----:B------:R-:W-:-:S10]  /*2e20*/  UFLO.U32 UR5, UR5 ;  /* 0x00000005000572bd */ /* 0x000fd400080e0000 */
[----:B------:R-:W-:-:S06]  /*2e30*/  ULOP3.LUT UR4, URZ, UR4, URZ, 0x33, !UPT ;  /* 0x00000004ff047292 */ /* 0x000fcc000f8e33ff */
[----:B------:R-:W-:-:S04]  /*2e40*/  IMAD.U32 R2, RZ, RZ, UR4 ;  /* 0x00000004ff027e24 */ /* 0x000fc8000f8e00ff */
[----:B------:R-:W3:Y:S02]  /*2e50*/  REDUX UR7, R2 ;  /* 0x00000000020773c4 */ /* 0x000ee40000000000 */
[----:B------:R4:W-:Y:S01]  /*2e60*/  UTCATOMSWS.AND URZ, UR4 ;  /* 0x0000000400ff79e3 */ /* 0x0009e20008000000 */
[----:B--2---:R-:W-:Y:S01]  /*2e70*/  ISETP.EQ.U32.AND P0, PT, R0, UR5, PT ;  /* 0x0000000500007c0c */ /* 0x004fe2000bf02070 */
[----:B---3--:R-:W-:-:S12]  /*2e80*/  IMAD.U32 R0, RZ, RZ, UR7 ;  /* 0x00000007ff007e24 */ /* 0x008fd8000f8e00ff */
[----:B------:R4:W-:Y:S01]  /*2e90*/  @P0 ATOMS.AND RZ, [UR6], R0 ;  /* 0x00000000ffff098c */ /* 0x0009e2000a800006 */
[----:B------:R-:W-:Y:S05]  /*2ea0*/  BRA `(.L_x_71) ;  /* 0x0000000000147947 */ /* 0x000fea0003800000 */
.L_x_73:
[----:B------:R-:W-:-:S07]  /*2eb0*/  MOV R2, 0x2ed0 ;  /* 0x00002ed000027802 */ /* 0x000fce0000000f00 */
[----:B-1----:R-:W-:Y:S05]  /*2ec0*/  CALL.REL.NOINC `($__internal_0_$__cuda_sm10x_tcgen05_guardrail_trap_col_being_dealloced_not_returned_by_alloc) ;  /* 0x0000000000447944 */ /* 0x002fea0003c00000 */
[----:B------:R-:W-:Y:S05]  /*2ed0*/  BRA `(.L_x_71) ;  /* 0x0000000000087947 */ /* 0x000fea0003800000 */
.L_x_72:
[----:B------:R-:W-:-:S07]  /*2ee0*/  MOV R2, 0x2f00 ;  /* 0x00002f0000027802 */ /* 0x000fce0000000f00 */
[----:B-1----:R-:W-:Y:S05]  /*2ef0*/  CALL.REL.NOINC `($__internal_2_$__cuda_sm10x_tcgen05_guardrail_trap_unallocated_columns_being_dealloced) ;  /* 0x0000000000507944 */ /* 0x002fea0003c00000 */
.L_x_71:
[----:B------:R-:W-:Y:S01]  /*2f00*/  NOP ;  /* 0x0000000000007918 */ /* 0x000fe20000000000 */
[----:B----4-:R-:W-:Y:S05]  /*2f10*/  EXIT ;  /* 0x000000000000794d */ /* 0x010fea0003800000 */
.L_x_58:
[----:B------:R-:W2:Y:S02]  /*2f20*/  SYNCS.PHASECHK.TRANS64.TRYWAIT P0, [UR8+0x18000], RZ ;  /* 0x018000ffff0075a7 */ /* 0x000ea40008001108 */
[----:B--2---:R-:W-:Y:S05]  /*2f30*/  @!P0 BRA `(.L_x_58) ;  /* 0xfffffffc00f88947 */ /* 0x004fea000383ffff */
[----:B------:R-:W-:Y:S05]  /*2f40*/  BRA `(.L_x_74) ;  /* 0xffffffec00287947 */ /* 0x000fea000383ffff */
.L_x_60:
[----:B------:R-:W2:Y:S02]  /*2f50*/  SYNCS.PHASECHK.TRANS64.TRYWAIT P1, [UR8+0x18020], RZ ;  /* 0x018020ffff0075a7 */ /* 0x000ea40008021108 */
[----:B--2---:R-:W-:Y:S05]  /*2f60*/  @!P1 BRA `(.L_x_60) ;  /* 0xfffffffc00f89947 */ /* 0x004fea000383ffff */
[----:B------:R-:W-:Y:S05]  /*2f70*/  BRA `(.L_x_75) ;  /* 0xffffffec00c87947 */ /* 0x000fea000383ffff */
.L_x_61:
[----:B------:R-:W3:Y:S02]  /*2f80*/  SYNCS.PHASECHK.TRANS64.TRYWAIT P0, [UR29+0x18000], R2 ;  /* 0x01800002ff0075a7 */ /* 0x000ee4000800111d */
[----:B---3--:R-:W-:Y:S05]  /*2f90*/  @!P0 BRA `(.L_x_61) ;  /* 0xfffffffc00f88947 */ /* 0x008fea000383ffff */
[----:B------:R-:W-:Y:S05]  /*2fa0*/  BRA `(.L_x_76) ;  /* 0xfffffff000507947 */ /* 0x000fea000383ffff */
.L_x_63:
[----:B------:R-:W3:Y:S02]  /*2fb0*/  SYNCS.PHASECHK.TRANS64.TRYWAIT P0, [UR29+0x18020], R2 ;  /* 0x01802002ff0075a7 */ /* 0x000ee4000800111d */
[----:B---3--:R-:W-:Y:S05]  /*2fc0*/  @!P0 BRA `(.L_x_63) ;  /* 0xfffffffc00f88947 */ /* 0x008fea000383ffff */
[----:B------:R-:W-:Y:S05]  /*2fd0*/  BRA `(.L_x_77) ;  /* 0xfffffff000fc7947 */ /* 0x000fea000383ffff */
        .weak           $__internal_0_$__cuda_sm10x_tcgen05_guardrail_trap_col_being_dealloced_not_returned_by_alloc
        .type           $__internal_0_$__cuda_sm10x_tcgen05_guardrail_trap_col_being_dealloced_not_returned_by_alloc,@function
        .size           $__internal_0_$__cuda_sm10x_tcgen05_guardrail_trap_col_being_dealloced_not_returned_by_alloc,($__internal_1_$__cuda_sm10x_tcgen05_guardrail_trap_phase_invalid_during_alloc - $__internal_0_$__cuda_sm10x_tcgen05_guardrail_trap_col_being_dealloced_not_returned_by_alloc)
$__internal_0_$__cuda_sm10x_tcgen05_guardrail_trap_col_being_dealloced_not_returned_by_alloc:
[----:B------:R-:W-:Y:S05]  /*2fe0*/  BPT.TRAP 0x1 ;  /* 0x000000040000795c */ /* 0x000fea0000300000 */
[----:B------:R-:W-:-:S04]  /*2ff0*/  IMAD.MOV.U32 R3, RZ, RZ, 0x0 ;  /* 0x00000000ff037424 */ /* 0x000fc800078e00ff */
[----:B------:R-:W-:Y:S05]  /*3000*/  RET.REL.NODEC R2 `(gluon_tcgen05) ;  /* 0xffffffcc02fc7950 */ /* 0x000fea0003c3ffff */
        .weak           $__internal_1_$__cuda_sm10x_tcgen05_guardrail_trap_phase_invalid_during_alloc
        .type           $__internal_1_$__cuda_sm10x_tcgen05_guardrail_trap_phase_invalid_during_alloc,@function
        .size           $__internal_1_$__cuda_sm10x_tcgen05_guardrail_trap_phase_invalid_during_alloc,($__internal_2_$__cuda_sm10x_tcgen05_guardrail_trap_unallocated_columns_being_dealloced - $__internal_1_$__cuda_sm10x_tcgen05_guardrail_trap_phase_invalid_during_alloc)
$__internal_1_$__cuda_sm10x_tcgen05_guardrail_trap_phase_invalid_during_alloc:
[----:B------:R-:W-:Y:S05]  /*3010*/  BPT.TRAP 0x1 ;  /* 0x000000040000795c */ /* 0x000fea0000300000 */
[----:B------:R-:W-:-:S04]  /*3020*/  IMAD.MOV.U32 R3, RZ, RZ, 0x0 ;  /* 0x00000000ff037424 */ /* 0x000fc800078e00ff */
[----:B------:R-:W-:Y:S05]  /*3030*/  RET.REL.NODEC R2 `(gluon_tcgen05) ;  /* 0xffffffcc02f07950 */ /* 0x000fea0003c3ffff */
        .weak           $__internal_2_$__cuda_sm10x_tcgen05_guardrail_trap_unallocated_columns_being_dealloced
        .type           $__internal_2_$__cuda_sm10x_tcgen05_guardrail_trap_unallocated_columns_being_dealloced,@function
        .size           $__internal_2_$__cuda_sm10x_tcgen05_guardrail_trap_unallocated_columns_being_dealloced,(.L_x_81 - $__internal_2_$__cuda_sm10x_tcgen05_guardrail_trap_unallocated_columns_being_dealloced)
$__internal_2_$__cuda_sm10x_tcgen05_guardrail_trap_unallocated_columns_being_dealloced:
[----:B------:R-:W-:Y:S05]  /*3040*/  BPT.TRAP 0x1 ;  /* 0x000000040000795c */ /* 0x000fea0000300000 */
[----:B------:R-:W-:-:S04]  /*3050*/  IMAD.MOV.U32 R3, RZ, RZ, 0x0 ;  /* 0x00000000ff037424 */ /* 0x000fc800078e00ff */
[----:B------:R-:W-:Y:S05]  /*3060*/  RET.REL.NODEC R2 `(gluon_tcgen05) ;  /* 0xffffffcc02e47950 */ /* 0x000fea0003c3ffff */
.L_x_78:
[----:B------:R-:W-:-:S00]  /*3070*/  BRA `(.L_x_78) ;  /* 0xfffffffc00fc7947 */ /* 0x000fc0000383ffff */
[----:B------:R-:W-:-:S00]  /*3080*/  NOP ;  /* 0x0000000000007918 */ /* 0x000fc00000000000 */
[----:B------:R-:W-:-:S00]  /*3090*/  NOP ;  /* 0x0000000000007918 */ /* 0x000fc00000000000 */
[----:B------:R-:W-:-:S00]  /*30a0*/  NOP ;  /* 0x0000000000007918 */ /* 0x000fc00000000000 */
[----:B------:R-:W-:-:S00]  /*30b0*/  NOP ;  /* 0x0000000000007918 */ /* 0x000fc00000000000 */
[----:B------:R-:W-:-:S00]  /*30c0*/  NOP ;  /* 0x0000000000007918 */ /* 0x000fc00000000000 */
[----:B------:R-:W-:-:S00]  /*30d0*/  NOP ;  /* 0x0000000000007918 */ /* 0x000fc00000000000 */
[----:B------:R-:W-:-:S00]  /*30e0*/  NOP ;  /* 0x0000000000007918 */ /* 0x000fc00000000000 */
[----:B------:R-:W-:-:S00]  /*30f0*/  NOP ;  /* 0x0000000000007918 */ /* 0x000fc00000000000 */
.L_x_81:


//--------------------- .nv.shared.gluon_tcgen05  --------------------------
	.section	.nv.shared.gluon_tcgen05,"aw",@nobits
	.sectionflags	@""
	.align	16
	.zero		1024


//--------------------- .nv.shared.reserved.0     --------------------------
	.section	.nv.shared.reserved.0,"aw",@nobits
	.align	8
	.weak		__nv_reservedSMEM_offset_0_alias
	.size		__nv_reservedSMEM_offset_0_alias, 0, 64
	.other		__nv_reservedSMEM_offset_0_alias,@"STO_CUDA_RESERVED_SHARED STV_DEFAULT"
__nv_reservedSMEM_offset_0_alias:
	.zero		0
.nv.shared.reserved.0:
	.zero		64
	.weak		__nv_reservedSMEM_allocation_phase
	.type		__nv_reservedSMEM_allocation_phase,@object
	.size		__nv_reservedSMEM_allocation_phase,(.L_0 - __nv_reservedSMEM_allocation_phase)
__nv_reservedSMEM_allocation_phase:
	.zero		1
.L_0:
	.zero		7
	.weak		__nv_reservedSMEM_devtool_atexit_pc
	.type		__nv_reservedSMEM_devtool_atexit_pc,@object
	.size		__nv_reservedSMEM_devtool_atexit_pc,(__nv_reservedSMEM_allocation_mask - __nv_reservedSMEM_devtool_atexit_pc)
__nv_reservedSMEM_devtool_atexit_pc:
	.zero		8
	.weak		__nv_reservedSMEM_allocation_mask
	.type		__nv_reservedSMEM_allocation_mask,@object
	.size		__nv_reservedSMEM_allocation_mask,(.L_2 - __nv_reservedSMEM_allocation_mask)
__nv_reservedSMEM_allocation_mask:
	.zero		4
.L_2:


//--------------------- .nv.constant0.gluon_tcgen05 --------------------------
	.section	.nv.constant0.gluon_tcgen05,"a",@progbits
	.sectionflags	@""
	.align	4
.nv.constant0.gluon_tcgen05:
	.zero		976


//--------------------- SYMBOLS --------------------------

	.type		.nv.reservedSmem.offset0,@object
	.size		.nv.reservedSmem.offset0,0x4
	.type		.nv.reservedSmem.cap,@object
	.size		.nv.reservedSmem.cap,0x4
